	.target	sm_90a

	.elftype	@"ET_EXEC"


//--------------------- .note.nv.tkinfo           --------------------------
	.section	.note.nv.tkinfo,"",@"SHT_NOTE"
	.sectionflags	@"SHF_NOTE_NV_TKINFO"
	.tkinfo
        /*0018*/ 	.word	0x00000002
        /*0030*/ 	.string	""
        /*0030*/ 	.string	"ptxas"
        /*0030*/ 	.string	"Cuda compilation tools, release 13.0, V13.0.88"
        /*0030*/ 	.string	"Build cuda_13.0.r13.0/compiler.36424714_0"
        /*0030*/ 	.string	"-arch sm_90a -m 64 "



//--------------------- .note.nv.cuinfo           --------------------------
	.section	.note.nv.cuinfo,"",@"SHT_NOTE"
	.sectionflags	@"SHF_NOTE_NV_CUINFO"
        /*0018*/ 	.short	0x0002
        /*001a*/ 	.short	0x005a
        /*001c*/ 	.short	0x0082
	.zero		2


//--------------------- .nv.info                  --------------------------
	.section	.nv.info,"",@"SHT_CUDA_INFO"
	.align	4


	//----- nvinfo : EIATTR_REGCOUNT
	.align		4
        /*0000*/ 	.byte	0x04, 0x2f
        /*0002*/ 	.short	(.L_12 - .L_11)
	.align		4
.L_11:
        /*0004*/ 	.word	index@(_ZN7cutlass13device_kernelINS_4gemm6kernel13GemmUniversalIN4cute5tupleIJiiiiEEENS1_10collective13CollectiveMmaINS1_37MainloopSm90TmaGmmaWarpSpecializedFP8ILi3ENS5_IJNS4_1CILi1EEESB_SB_EEENS1_35KernelTmaWarpSpecializedCooperativeEEENS5_IJNSA_ILi256EEENSA_ILi128EEENSA_ILi32EEEEEENS_12float_e5m2_tENS5_IJlSB_lEEESJ_SK_NS4_8TiledMMAINS4_8MMA_AtomIJNS4_4SM904GMMA31MMA_64x128x32_F32E5M2E5M2_SS_TNILNSO_7ScaleInE1ELSQ_1EEEEEENS4_6LayoutINS5_IJNSA_ILi2EEESB_SB_EEENS5_IJSB_NSA_ILi0EEESW_EEEEENS5_IJNS4_10UnderscoreESZ_SZ_EEEEENS4_13SM90_TMA_LOADENS4_14ComposedLayoutINS4_7SwizzleILi1ELi4ELi3EEENS4_18smem_ptr_flag_bitsILi8EEENST_INS5_IJNSA_ILi8EEESH_EEENS5_IJSH_SB_EEEEEEEvNS4_8identityES12_S1C_vS1D_EENS_8epilogue10collective6detail29Sm90TmaWarpSpecializedAdapterINS1G_15DefaultEpilogueISJ_SK_SK_NS1F_6thread17LinearCombinationISJ_Li1EffLNS1K_9ScaleType4KindE0ELNS_15FloatRoundStyleE2ESJ_EENS1_15EpilogueDefaultEEEEEvvEEEEvNT_6ParamsE)
        /*0008*/ 	.word	0x000000a8


	//----- nvinfo : EIATTR_FRAME_SIZE
	.align		4
.L_12:
        /*000c*/ 	.byte	0x04, 0x11
        /*000e*/ 	.short	(.L_14 - .L_13)
	.align		4
.L_13:
        /*0010*/ 	.word	index@(_ZN7cutlass13device_kernelINS_4gemm6kernel13GemmUniversalIN4cute5tupleIJiiiiEEENS1_10collective13CollectiveMmaINS1_37MainloopSm90TmaGmmaWarpSpecializedFP8ILi3ENS5_IJNS4_1CILi1EEESB_SB_EEENS1_35KernelTmaWarpSpecializedCooperativeEEENS5_IJNSA_ILi256EEENSA_ILi128EEENSA_ILi32EEEEEENS_12float_e5m2_tENS5_IJlSB_lEEESJ_SK_NS4_8TiledMMAINS4_8MMA_AtomIJNS4_4SM904GMMA31MMA_64x128x32_F32E5M2E5M2_SS_TNILNSO_7ScaleInE1ELSQ_1EEEEEENS4_6LayoutINS5_IJNSA_ILi2EEESB_SB_EEENS5_IJSB_NSA_ILi0EEESW_EEEEENS5_IJNS4_10UnderscoreESZ_SZ_EEEEENS4_13SM90_TMA_LOADENS4_14ComposedLayoutINS4_7SwizzleILi1ELi4ELi3EEENS4_18smem_ptr_flag_bitsILi8EEENST_INS5_IJNSA_ILi8EEESH_EEENS5_IJSH_SB_EEEEEEEvNS4_8identityES12_S1C_vS1D_EENS_8epilogue10collective6detail29Sm90TmaWarpSpecializedAdapterINS1G_15DefaultEpilogueISJ_SK_SK_NS1F_6thread17LinearCombinationISJ_Li1EffLNS1K_9ScaleType4KindE0ELNS_15FloatRoundStyleE2ESJ_EENS1_15EpilogueDefaultEEEEEvvEEEEvNT_6ParamsE)
        /*0014*/ 	.word	0x00000100


	//----- nvinfo : EIATTR_MIN_STACK_SIZE
	.align		4
.L_14:
        /*0018*/ 	.byte	0x04, 0x12
        /*001a*/ 	.short	(.L_16 - .L_15)
	.align		4
.L_15:
        /*001c*/ 	.word	index@(_ZN7cutlass13device_kernelINS_4gemm6kernel13GemmUniversalIN4cute5tupleIJiiiiEEENS1_10collective13CollectiveMmaINS1_37MainloopSm90TmaGmmaWarpSpecializedFP8ILi3ENS5_IJNS4_1CILi1EEESB_SB_EEENS1_35KernelTmaWarpSpecializedCooperativeEEENS5_IJNSA_ILi256EEENSA_ILi128EEENSA_ILi32EEEEEENS_12float_e5m2_tENS5_IJlSB_lEEESJ_SK_NS4_8TiledMMAINS4_8MMA_AtomIJNS4_4SM904GMMA31MMA_64x128x32_F32E5M2E5M2_SS_TNILNSO_7ScaleInE1ELSQ_1EEEEEENS4_6LayoutINS5_IJNSA_ILi2EEESB_SB_EEENS5_IJSB_NSA_ILi0EEESW_EEEEENS5_IJNS4_10UnderscoreESZ_SZ_EEEEENS4_13SM90_TMA_LOADENS4_14ComposedLayoutINS4_7SwizzleILi1ELi4ELi3EEENS4_18smem_ptr_flag_bitsILi8EEENST_INS5_IJNSA_ILi8EEESH_EEENS5_IJSH_SB_EEEEEEEvNS4_8identityES12_S1C_vS1D_EENS_8epilogue10collective6detail29Sm90TmaWarpSpecializedAdapterINS1G_15DefaultEpilogueISJ_SK_SK_NS1F_6thread17LinearCombinationISJ_Li1EffLNS1K_9ScaleType4KindE0ELNS_15FloatRoundStyleE2ESJ_EENS1_15EpilogueDefaultEEEEEvvEEEEvNT_6ParamsE)
        /*0020*/ 	.word	0x00000100
.L_16:


//--------------------- .nv.compat                --------------------------
	.section	.nv.compat,"",@"SHT_CUDA_COMPAT_INFO"
	.align	4
        /*0000*/ 	.byte	0x02, 0x09, 0x01, 0x00, 0x02, 0x02, 0x04, 0x00, 0x02, 0x05, 0x05, 0x00, 0x03, 0x07, 0x01, 0x01
        /*0010*/ 	.byte	0x02, 0x03, 0x01, 0x00, 0x02, 0x06, 0x01, 0x00, 0x04, 0x0b, 0x08, 0x00, 0x00, 0x00, 0x00, 0x00
        /*0020*/ 	.byte	0x00, 0x00, 0x00, 0x00


//--------------------- .nv.info._ZN7cutlass13device_kernelINS_4gemm6kernel13GemmUniversalIN4cute5tupleIJiiiiEEENS1_10collective13CollectiveMmaINS1_37MainloopSm90TmaGmmaWarpSpecializedFP8ILi3ENS5_IJNS4_1CILi1EEESB_SB_EEENS1_35KernelTmaWarpSpecializedCooperativeEEENS5_IJNSA_ILi256EEENSA_ILi128EEENSA_ILi32EEEEEENS_12float_e5m2_tENS5_IJlSB_lEEESJ_SK_NS4_8TiledMMAINS4_8MMA_AtomIJNS4_4SM904GMMA31MMA_64x128x32_F32E5M2E5M2_SS_TNILNSO_7ScaleInE1ELSQ_1EEEEEENS4_6LayoutINS5_IJNSA_ILi2EEESB_SB_EEENS5_IJSB_NSA_ILi0EEESW_EEEEENS5_IJNS4_10UnderscoreESZ_SZ_EEEEENS4_13SM90_TMA_LOADENS4_14ComposedLayoutINS4_7SwizzleILi1ELi4ELi3EEENS4_18smem_ptr_flag_bitsILi8EEENST_INS5_IJNSA_ILi8EEESH_EEENS5_IJSH_SB_EEEEEEEvNS4_8identityES12_S1C_vS1D_EENS_8epilogue10collective6detail29Sm90TmaWarpSpecializedAdapterINS1G_15DefaultEpilogueISJ_SK_SK_NS1F_6thread17LinearCombinationISJ_Li1EffLNS1K_9ScaleType4KindE0ELNS_15FloatRoundStyleE2ESJ_EENS1_15EpilogueDefaultEEEEEvvEEEEvNT_6ParamsE --------------------------
	.section	.nv.info._ZN7cutlass13device_kernelINS_4gemm6kernel13GemmUniversalIN4cute5tupleIJiiiiEEENS1_10collective13CollectiveMmaINS1_37MainloopSm90TmaGmmaWarpSpecializedFP8ILi3ENS5_IJNS4_1CILi1EEESB_SB_EEENS1_35KernelTmaWarpSpecializedCooperativeEEENS5_IJNSA_ILi256EEENSA_ILi128EEENSA_ILi32EEEEEENS_12float_e5m2_tENS5_IJlSB_lEEESJ_SK_NS4_8TiledMMAINS4_8MMA_AtomIJNS4_4SM904GMMA31MMA_64x128x32_F32E5M2E5M2_SS_TNILNSO_7ScaleInE1ELSQ_1EEEEEENS4_6LayoutINS5_IJNSA_ILi2EEESB_SB_EEENS5_IJSB_NSA_ILi0EEESW_EEEEENS5_IJNS4_10UnderscoreESZ_SZ_EEEEENS4_13SM90_TMA_LOADENS4_14ComposedLayoutINS4_7SwizzleILi1ELi4ELi3EEENS4_18smem_ptr_flag_bitsILi8EEENST_INS5_IJNSA_ILi8EEESH_EEENS5_IJSH_SB_EEEEEEEvNS4_8identityES12_S1C_vS1D_EENS_8epilogue10collective6detail29Sm90TmaWarpSpecializedAdapterINS1G_15DefaultEpilogueISJ_SK_SK_NS1F_6thread17LinearCombinationISJ_Li1EffLNS1K_9ScaleType4KindE0ELNS_15FloatRoundStyleE2ESJ_EENS1_15EpilogueDefaultEEEEEvvEEEEvNT_6ParamsE,"",@"SHT_CUDA_INFO"
	.sectionflags	@""
	.align	4


	//----- nvinfo : EIATTR_CUDA_API_VERSION
	.align		4
        /*0000*/ 	.byte	0x04, 0x37
        /*0002*/ 	.short	(.L_18 - .L_17)
.L_17:
        /*0004*/ 	.word	0x00000082


	//----- nvinfo : EIATTR_KPARAM_INFO
	.align		4
.L_18:
        /*0008*/ 	.byte	0x04, 0x17
        /*000a*/ 	.short	(.L_20 - .L_19)
.L_19:
        /*000c*/ 	.word	0x00000000
        /*0010*/ 	.short	0x0000
        /*0012*/ 	.short	0x0070
        /*0014*/ 	.byte	0x00, 0xf0, 0x01, 0x10


	//----- nvinfo : EIATTR_SPARSE_MMA_MASK
	.align		4
.L_20:
        /*0018*/ 	.byte	0x03, 0x50
        /*001a*/ 	.short	0x0000


	//----- nvinfo : EIATTR_MAXREG_COUNT
	.align		4
        /*001c*/ 	.byte	0x03, 0x1b
        /*001e*/ 	.short	0x00a8


	//----- nvinfo : EIATTR_NUM_BARRIERS
	.align		4
        /*0020*/ 	.byte	0x02, 0x4c
        /*0022*/ 	.byte	0x01
	.zero		1


	//----- nvinfo : EIATTR_ANNOTATIONS
	.align		4
        /*0024*/ 	.byte	0x04, 0x55
        /*0026*/ 	.short	(.L_22 - .L_21)


	//   ....[0]....
.L_21:
        /*0028*/ 	.word	0x00000001
        /*002c*/ 	.byte	0x70, 0x05, 0x00, 0x00, 0x01, 0x00, 0x00, 0x00, 0x90, 0x05, 0x00, 0x00, 0x01, 0x00, 0x00, 0x00
        /* <DEDUP_REMOVED lines=193> */
        /*0c4c*/ 	.byte	0xa0, 0x00, 0x01, 0x00


	//----- nvinfo : EIATTR_MERCURY_ISA_VERSION
	.align		4
.L_22:
        /*0c50*/ 	.byte	0x03, 0x5f
        /*0c52*/ 	.short	0x0101


	//----- nvinfo : EIATTR_INT_WARP_WIDE_INSTR_OFFSETS
	.align		4
        /*0c54*/ 	.byte	0x04, 0x31
        /*0c56*/ 	.short	(.L_24 - .L_23)


	//   ....[0]....
.L_23:
        /*0c58*/ 	.word	0x00000440


	//   ....[1]....
        /*0c5c*/ 	.word	0x00000450


	//   ....[2]....
        /*0c60*/ 	.word	0x00000580


	//----- nvinfo : EIATTR_COOP_GROUP_MASK_REGIDS
	.align		4
.L_24:
        /*0c64*/ 	.byte	0x04, 0x29
        /*0c66*/ 	.short	(.L_26 - .L_25)


	//   ....[0]....
.L_25:
        /*0c68*/ 	.word	0xffffffff


	//   ....[1]....
        /*0c6c*/ 	.word	0xffffffff


	//   ....[2]....
        /*0c70*/ 	.word	0xffffffff


	//   ....[3]....
        /*0c74*/ 	.word	0xffffffff


	//   ....[4]....
        /*0c78*/ 	.word	0xffffffff


	//----- nvinfo : EIATTR_COOP_GROUP_INSTR_OFFSETS
	.align		4
.L_26:
        /*0c7c*/ 	.byte	0x04, 0x28
        /*0c7e*/ 	.short	(.L_28 - .L_27)


	//   ....[0]....
.L_27:
        /*0c80*/ 	.word	0x00000070


	//   ....[1]....
        /*0c84*/ 	.word	0x00000080


	//   ....[2]....
        /*0c88*/ 	.word	0x000001a0


	//   ....[3]....
        /*0c8c*/ 	.word	0x00000390


	//   ....[4]....
        /*0c90*/ 	.word	0x000012d0


	//----- nvinfo : EIATTR_REG_RECONFIG
	.align		4
.L_28:
        /*0c94*/ 	.byte	0x01, 0x54
	.zero		2


	//----- nvinfo : EIATTR_MBARRIER_INSTR_OFFSETS
	.align		4
        /*0c98*/ 	.byte	0x04, 0x39
        /*0c9a*/ 	.short	(.L_30 - .L_29)


	//   ....[0]....
.L_29:
        /*0c9c*/ 	.word	0x00000320
        /*0ca0*/ 	.word	0x000000ff
        /*0ca4*/ 	.word	0x00000000
        /*0ca8*/ 	.short	0x0100
        /*0caa*/ 	.byte	0x09
	.zero		1


	//   ....[1]....
        /*0cac*/ 	.word	0x00000330
        /*0cb0*/ 	.word	0x000000ff
        /*0cb4*/ 	.word	0x00000018
        /*0cb8*/ 	.short	0x0100
        /*0cba*/ 	.byte	0x09
	.zero		1


	//   ....[2]....
        /*0cbc*/ 	.word	0x00000340
        /*0cc0*/ 	.word	0x000000ff
        /*0cc4*/ 	.word	0x00000008
        /*0cc8*/ 	.short	0x0100
        /*0cca*/ 	.byte	0x09
	.zero		1


	//   ....[3]....
        /*0ccc*/ 	.word	0x00000350
        /*0cd0*/ 	.word	0x000000ff
        /*0cd4*/ 	.word	0x00000020
        /*0cd8*/ 	.short	0x0100
        /*0cda*/ 	.byte	0x09
	.zero		1


	//   ....[4]....
        /*0cdc*/ 	.word	0x00000360
        /*0ce0*/ 	.word	0x000000ff
        /*0ce4*/ 	.word	0x00000010
        /*0ce8*/ 	.short	0x0100
        /*0cea*/ 	.byte	0x09
	.zero		1


	//   ....[5]....
        /*0cec*/ 	.word	0x00000370
        /*0cf0*/ 	.word	0x000000ff
        /*0cf4*/ 	.word	0x00000028
        /*0cf8*/ 	.short	0x0100
        /*0cfa*/ 	.byte	0x09
	.zero		1


	//   ....[6]....
        /*0cfc*/ 	.word	0x000005b0
        /*0d00*/ 	.word	0x000000ff
        /*0d04*/ 	.word	0x00000040
        /*0d08*/ 	.short	0x0100
        /*0d0a*/ 	.byte	0x06
	.zero		1


	//   ....[7]....
        /*0d0c*/ 	.word	0x000005c0
        /*0d10*/ 	.word	0x000000ff
        /*0d14*/ 	.word	0x00000048
        /*0d18*/ 	.short	0x0100
        /*0d1a*/ 	.byte	0x06
	.zero		1


	//   ....[8]....
        /*0d1c*/ 	.word	0x00001ae0
        /*0d20*/ 	.word	0x000000ff
        /*0d24*/ 	.word	0x00000000
        /*0d28*/ 	.short	0x010a
        /*0d2a*/ 	.byte	0x07
	.zero		1


	//   ....[9]....
        /*0d2c*/ 	.word	0x00001b40
        /*0d30*/ 	.word	0x000000ff
        /*0d34*/ 	.word	0x00000000
        /*0d38*/ 	.short	0x010a
        /*0d3a*/ 	.byte	0x07
	.zero		1


	//   ....[10]....
        /*0d3c*/ 	.word	0x00002d10
        /*0d40*/ 	.word	0x000000ff
        /*0d44*/ 	.word	0x00000000
        /*0d48*/ 	.short	0x010a
        /*0d4a*/ 	.byte	0x09
	.zero		1


	//   ....[11]....
        /*0d4c*/ 	.word	0x00002d50
        /*0d50*/ 	.word	0x000000ff
        /*0d54*/ 	.word	0x00000000
        /*0d58*/ 	.short	0x010a
        /*0d5a*/ 	.byte	0x09
	.zero		1


	//   ....[12]....
        /*0d5c*/ 	.word	0x00003d50
        /*0d60*/ 	.word	0x000000ff
        /*0d64*/ 	.word	0x00000000
        /*0d68*/ 	.short	0x0101
        /*0d6a*/ 	.byte	0x08
	.zero		1


	//   ....[13]....
        /*0d6c*/ 	.word	0x00004f20
        /*0d70*/ 	.word	0x000000ff
        /*0d74*/ 	.word	0x00000000
        /*0d78*/ 	.short	0x0101
        /*0d7a*/ 	.byte	0x08
	.zero		1


	//   ....[14]....
        /*0d7c*/ 	.word	0x0000f350
        /*0d80*/ 	.word	0x0000000d
        /*0d84*/ 	.word	0x00000018
        /*0d88*/ 	.short	0x010a
        /*0d8a*/ 	.byte	0x3f
	.zero		1


	//   ....[15]....
        /*0d8c*/ 	.word	0x0000f710
        /*0d90*/ 	.word	0x00000004
        /*0d94*/ 	.word	0x00000048
        /*0d98*/ 	.short	0x0101
        /*0d9a*/ 	.byte	0x3f
	.zero		1


	//   ....[16]....
        /*0d9c*/ 	.word	0x0000fe80
        /*0da0*/ 	.word	0x00000007
        /*0da4*/ 	.word	0x00000000
        /*0da8*/ 	.short	0x010a
        /*0daa*/ 	.byte	0x3f
	.zero		1


	//   ....[17]....
        /*0dac*/ 	.word	0x0000ff00
        /*0db0*/ 	.word	0x00000009
        /*0db4*/ 	.word	0x00000000
        /*0db8*/ 	.short	0x010a
        /*0dba*/ 	.byte	0x3f
	.zero		1


	//   ....[18]....
        /*0dbc*/ 	.word	0x0000ff90
        /*0dc0*/ 	.word	0x00000003
        /*0dc4*/ 	.word	0x00000000
        /*0dc8*/ 	.short	0x010a
        /*0dca*/ 	.byte	0x3f
	.zero		1


	//   ....[19]....
        /*0dcc*/ 	.word	0x00010000
        /*0dd0*/ 	.word	0x00000003
        /*0dd4*/ 	.word	0x00000000
        /*0dd8*/ 	.short	0x010a
        /*0dda*/ 	.byte	0x3f
	.zero		1


	//   ....[20]....
        /*0ddc*/ 	.word	0x00010070
        /*0de0*/ 	.word	0x00000000
        /*0de4*/ 	.word	0x00000000
        /*0de8*/ 	.short	0x010a
        /*0dea*/ 	.byte	0x3f
	.zero		1


	//   ....[21]....
        /*0dec*/ 	.word	0x00010150
        /*0df0*/ 	.word	0x0000000d
        /*0df4*/ 	.word	0x00000018
        /*0df8*/ 	.short	0x010a
        /*0dfa*/ 	.byte	0x3f
	.zero		1


	//   ....[22]....
        /*0dfc*/ 	.word	0x00010230
        /*0e00*/ 	.word	0x00000007
        /*0e04*/ 	.word	0x00000000
        /*0e08*/ 	.short	0x010a
        /*0e0a*/ 	.byte	0x3f
	.zero		1


	//   ....[23]....
        /*0e0c*/ 	.word	0x00010280
        /*0e10*/ 	.word	0x00000009
        /*0e14*/ 	.word	0x00000000
        /*0e18*/ 	.short	0x010a
        /*0e1a*/ 	.byte	0x3f
	.zero		1


	//----- nvinfo : EIATTR_NUM_MBARRIERS
	.align		4
.L_30:
        /*0e1c*/ 	.byte	0x03, 0x38
        /*0e1e*/ 	.short	0x0008


	//----- nvinfo : EIATTR_EXIT_INSTR_OFFSETS
	.align		4
        /*0e20*/ 	.byte	0x04, 0x1c
        /*0e22*/ 	.short	(.L_32 - .L_31)


	//   ....[0]....
.L_31:
        /*0e24*/ 	.word	0x00000620


	//   ....[1]....
        /*0e28*/ 	.word	0x00000f70


	//   ....[2]....
        /*0e2c*/ 	.word	0x0000e990


	//   ....[3]....
        /*0e30*/ 	.word	0x0000efe0


	//   ....[4]....
        /*0e34*/ 	.word	0x0000ffe0


	//----- nvinfo : EIATTR_MAX_THREADS
	.align		4
.L_32:
        /*0e38*/ 	.byte	0x04, 0x05
        /*0e3a*/ 	.short	(.L_34 - .L_33)
.L_33:
        /*0e3c*/ 	.word	0x00000180
        /*0e40*/ 	.word	0x00000001
        /*0e44*/ 	.word	0x00000001


	//----- nvinfo : EIATTR_CRS_STACK_SIZE
	.align		4
.L_34:
        /*0e48*/ 	.byte	0x04, 0x1e
        /*0e4a*/ 	.short	(.L_36 - .L_35)
.L_35:
        /*0e4c*/ 	.word	0x00000000


	//----- nvinfo : EIATTR_CBANK_PARAM_SIZE
	.align		4
.L_36:
        /*0e50*/ 	.byte	0x03, 0x19
        /*0e52*/ 	.short	0x0470


	//----- nvinfo : EIATTR_PARAM_CBANK
	.align		4
        /*0e54*/ 	.byte	0x04, 0x0a
        /*0e56*/ 	.short	(.L_38 - .L_37)
	.align		4
.L_37:
        /*0e58*/ 	.word	index@(.nv.constant0._ZN7cutlass13device_kernelINS_4gemm6kernel13GemmUniversalIN4cute5tupleIJiiiiEEENS1_10collective13CollectiveMmaINS1_37MainloopSm90TmaGmmaWarpSpecializedFP8ILi3ENS5_IJNS4_1CILi1EEESB_SB_EEENS1_35KernelTmaWarpSpecializedCooperativeEEENS5_IJNSA_ILi256EEENSA_ILi128EEENSA_ILi32EEEEEENS_12float_e5m2_tENS5_IJlSB_lEEESJ_SK_NS4_8TiledMMAINS4_8MMA_AtomIJNS4_4SM904GMMA31MMA_64x128x32_F32E5M2E5M2_SS_TNILNSO_7ScaleInE1ELSQ_1EEEEEENS4_6LayoutINS5_IJNSA_ILi2EEESB_SB_EEENS5_IJSB_NSA_ILi0EEESW_EEEEENS5_IJNS4_10UnderscoreESZ_SZ_EEEEENS4_13SM90_TMA_LOADENS4_14ComposedLayoutINS4_7SwizzleILi1ELi4ELi3EEENS4_18smem_ptr_flag_bitsILi8EEENST_INS5_IJNSA_ILi8EEESH_EEENS5_IJSH_SB_EEEEEEEvNS4_8identityES12_S1C_vS1D_EENS_8epilogue10collective6detail29Sm90TmaWarpSpecializedAdapterINS1G_15DefaultEpilogueISJ_SK_SK_NS1F_6thread17LinearCombinationISJ_Li1EffLNS1K_9ScaleType4KindE0ELNS_15FloatRoundStyleE2ESJ_EENS1_15EpilogueDefaultEEEEEvvEEEEvNT_6ParamsE)
        /*0e5c*/ 	.short	0x0210
        /*0e5e*/ 	.short	0x0470


	//----- nvinfo : EIATTR_SW_WAR
	.align		4
.L_38:
        /*0e60*/ 	.byte	0x04, 0x36
        /*0e62*/ 	.short	(.L_40 - .L_39)
.L_39:
        /*0e64*/ 	.word	0x00000008
.L_40:


//--------------------- .nv.callgraph             --------------------------
	.section	.nv.callgraph,"",@"SHT_CUDA_CALLGRAPH"
	.align	4
	.sectionentsize	8
	.align		4
        /*0000*/ 	.word	0x00000000
	.align		4
        /*0004*/ 	.word	0xffffffff
	.align		4
        /*0008*/ 	.word	0x00000000
	.align		4
        /*000c*/ 	.word	0xfffffffe
	.align		4
        /*0010*/ 	.word	0x00000000
	.align		4
        /*0014*/ 	.word	0xfffffffd
	.align		4
        /*0018*/ 	.word	0x00000000
	.align		4
        /*001c*/ 	.word	0xfffffffc


//--------------------- .nv.constant4             --------------------------
	.section	.nv.constant4,"a",@progbits
	.align	8
	.align		8
.nv.constant4:
        /*0000*/ 	.dword	_ZN39_INTERNAL_7886b271_4_k_cu_920748bd_45204cuda3std3__45__cpo5beginE
	.align		8
        /*0008*/ 	.dword	_ZN39_INTERNAL_7886b271_4_k_cu_920748bd_45204cuda3std3__45__cpo3endE
	.align		8
        /*0010*/ 	.dword	_ZN39_INTERNAL_7886b271_4_k_cu_920748bd_45204cuda3std3__45__cpo6cbeginE
	.align		8
        /*0018*/ 	.dword	_ZN39_INTERNAL_7886b271_4_k_cu_920748bd_45204cuda3std3__45__cpo4cendE
	.align		8
        /*0020*/ 	.dword	_ZN39_INTERNAL_7886b271_4_k_cu_920748bd_45204cuda3std3__441_GLOBAL__N__7886b271_4_k_cu_920748bd_45206ignoreE
	.align		8
        /*0028*/ 	.dword	_ZN39_INTERNAL_7886b271_4_k_cu_920748bd_45204cuda3std3__419piecewise_constructE
	.align		8
        /*0030*/ 	.dword	_ZN39_INTERNAL_7886b271_4_k_cu_920748bd_45204cuda3std3__48in_placeE
	.align		8
        /*0038*/ 	.dword	_ZN39_INTERNAL_7886b271_4_k_cu_920748bd_45204cuda3std6ranges3__45__cpo4swapE
	.align		8
        /*0040*/ 	.dword	_ZN39_INTERNAL_7886b271_4_k_cu_920748bd_45204cuda3std6ranges3__45__cpo9iter_moveE
	.align		8
        /*0048*/ 	.dword	_ZN39_INTERNAL_7886b271_4_k_cu_920748bd_45204cute7productE
	.align		8
        /*0050*/ 	.dword	_ZN39_INTERNAL_7886b271_4_k_cu_920748bd_45204cute1_E


//--------------------- .text._ZN7cutlass13device_kernelINS_4gemm6kernel13GemmUniversalIN4cute5tupleIJiiiiEEENS1_10collective13CollectiveMmaINS1_37MainloopSm90TmaGmmaWarpSpecializedFP8ILi3ENS5_IJNS4_1CILi1EEESB_SB_EEENS1_35KernelTmaWarpSpecializedCooperativeEEENS5_IJNSA_ILi256EEENSA_ILi128EEENSA_ILi32EEEEEENS_12float_e5m2_tENS5_IJlSB_lEEESJ_SK_NS4_8TiledMMAINS4_8MMA_AtomIJNS4_4SM904GMMA31MMA_64x128x32_F32E5M2E5M2_SS_TNILNSO_7ScaleInE1ELSQ_1EEEEEENS4_6LayoutINS5_IJNSA_ILi2EEESB_SB_EEENS5_IJSB_NSA_ILi0EEESW_EEEEENS5_IJNS4_10UnderscoreESZ_SZ_EEEEENS4_13SM90_TMA_LOADENS4_14ComposedLayoutINS4_7SwizzleILi1ELi4ELi3EEENS4_18smem_ptr_flag_bitsILi8EEENST_INS5_IJNSA_ILi8EEESH_EEENS5_IJSH_SB_EEEEEEEvNS4_8identityES12_S1C_vS1D_EENS_8epilogue10collective6detail29Sm90TmaWarpSpecializedAdapterINS1G_15DefaultEpilogueISJ_SK_SK_NS1F_6thread17LinearCombinationISJ_Li1EffLNS1K_9ScaleType4KindE0ELNS_15FloatRoundStyleE2ESJ_EENS1_15EpilogueDefaultEEEEEvvEEEEvNT_6ParamsE --------------------------
	.section	.text._ZN7cutlass13device_kernelINS_4gemm6kernel13GemmUniversalIN4cute5tupleIJiiiiEEENS1_10collective13CollectiveMmaINS1_37MainloopSm90TmaGmmaWarpSpecializedFP8ILi3ENS5_IJNS4_1CILi1EEESB_SB_EEENS1_35KernelTmaWarpSpecializedCooperativeEEENS5_IJNSA_ILi256EEENSA_ILi128EEENSA_ILi32EEEEEENS_12float_e5m2_tENS5_IJlSB_lEEESJ_SK_NS4_8TiledMMAINS4_8MMA_AtomIJNS4_4SM904GMMA31MMA_64x128x32_F32E5M2E5M2_SS_TNILNSO_7ScaleInE1ELSQ_1EEEEEENS4_6LayoutINS5_IJNSA_ILi2EEESB_SB_EEENS5_IJSB_NSA_ILi0EEESW_EEEEENS5_IJNS4_10UnderscoreESZ_SZ_EEEEENS4_13SM90_TMA_LOADENS4_14ComposedLayoutINS4_7SwizzleILi1ELi4ELi3EEENS4_18smem_ptr_flag_bitsILi8EEENST_INS5_IJNSA_ILi8EEESH_EEENS5_IJSH_SB_EEEEEEEvNS4_8identityES12_S1C_vS1D_EENS_8epilogue10collective6detail29Sm90TmaWarpSpecializedAdapterINS1G_15DefaultEpilogueISJ_SK_SK_NS1F_6thread17LinearCombinationISJ_Li1EffLNS1K_9ScaleType4KindE0ELNS_15FloatRoundStyleE2ESJ_EENS1_15EpilogueDefaultEEEEEvvEEEEvNT_6ParamsE,"ax",@progbits
	.align	128
.text._ZN7cutlass13device_kernelINS_4gemm6kernel13GemmUniversalIN4cute5tupleIJiiiiEEENS1_10collective13CollectiveMmaINS1_37MainloopSm90TmaGmmaWarpSpecializedFP8ILi3ENS5_IJNS4_1CILi1EEESB_SB_EEENS1_35KernelTmaWarpSpecializedCooperativeEEENS5_IJNSA_ILi256EEENSA_ILi128EEENSA_ILi32EEEEEENS_12float_e5m2_tENS5_IJlSB_lEEESJ_SK_NS4_8TiledMMAINS4_8MMA_AtomIJNS4_4SM904GMMA31MMA_64x128x32_F32E5M2E5M2_SS_TNILNSO_7ScaleInE1ELSQ_1EEEEEENS4_6LayoutINS5_IJNSA_ILi2EEESB_SB_EEENS5_IJSB_NSA_ILi0EEESW_EEEEENS5_IJNS4_10UnderscoreESZ_SZ_EEEEENS4_13SM90_TMA_LOADENS4_14ComposedLayoutINS4_7SwizzleILi1ELi4ELi3EEENS4_18smem_ptr_flag_bitsILi8EEENST_INS5_IJNSA_ILi8EEESH_EEENS5_IJSH_SB_EEEEEEEvNS4_8identityES12_S1C_vS1D_EENS_8epilogue10collective6detail29Sm90TmaWarpSpecializedAdapterINS1G_15DefaultEpilogueISJ_SK_SK_NS1F_6thread17LinearCombinationISJ_Li1EffLNS1K_9ScaleType4KindE0ELNS_15FloatRoundStyleE2ESJ_EENS1_15EpilogueDefaultEEEEEvvEEEEvNT_6ParamsE:
        .type           _ZN7cutlass13device_kernelINS_4gemm6kernel13GemmUniversalIN4cute5tupleIJiiiiEEENS1_10collective13CollectiveMmaINS1_37MainloopSm90TmaGmmaWarpSpecializedFP8ILi3ENS5_IJNS4_1CILi1EEESB_SB_EEENS1_35KernelTmaWarpSpecializedCooperativeEEENS5_IJNSA_ILi256EEENSA_ILi128EEENSA_ILi32EEEEEENS_12float_e5m2_tENS5_IJlSB_lEEESJ_SK_NS4_8TiledMMAINS4_8MMA_AtomIJNS4_4SM904GMMA31MMA_64x128x32_F32E5M2E5M2_SS_TNILNSO_7ScaleInE1ELSQ_1EEEEEENS4_6LayoutINS5_IJNSA_ILi2EEESB_SB_EEENS5_IJSB_NSA_ILi0EEESW_EEEEENS5_IJNS4_10UnderscoreESZ_SZ_EEEEENS4_13SM90_TMA_LOADENS4_14ComposedLayoutINS4_7SwizzleILi1ELi4ELi3EEENS4_18smem_ptr_flag_bitsILi8EEENST_INS5_IJNSA_ILi8EEESH_EEENS5_IJSH_SB_EEEEEEEvNS4_8identityES12_S1C_vS1D_EENS_8epilogue10collective6detail29Sm90TmaWarpSpecializedAdapterINS1G_15DefaultEpilogueISJ_SK_SK_NS1F_6thread17LinearCombinationISJ_Li1EffLNS1K_9ScaleType4KindE0ELNS_15FloatRoundStyleE2ESJ_EENS1_15EpilogueDefaultEEEEEvvEEEEvNT_6ParamsE,@function
        .size           _ZN7cutlass13device_kernelINS_4gemm6kernel13GemmUniversalIN4cute5tupleIJiiiiEEENS1_10collective13CollectiveMmaINS1_37MainloopSm90TmaGmmaWarpSpecializedFP8ILi3ENS5_IJNS4_1CILi1EEESB_SB_EEENS1_35KernelTmaWarpSpecializedCooperativeEEENS5_IJNSA_ILi256EEENSA_ILi128EEENSA_ILi32EEEEEENS_12float_e5m2_tENS5_IJlSB_lEEESJ_SK_NS4_8TiledMMAINS4_8MMA_AtomIJNS4_4SM904GMMA31MMA_64x128x32_F32E5M2E5M2_SS_TNILNSO_7ScaleInE1ELSQ_1EEEEEENS4_6LayoutINS5_IJNSA_ILi2EEESB_SB_EEENS5_IJSB_NSA_ILi0EEESW_EEEEENS5_IJNS4_10UnderscoreESZ_SZ_EEEEENS4_13SM90_TMA_LOADENS4_14ComposedLayoutINS4_7SwizzleILi1ELi4ELi3EEENS4_18smem_ptr_flag_bitsILi8EEENST_INS5_IJNSA_ILi8EEESH_EEENS5_IJSH_SB_EEEEEEEvNS4_8identityES12_S1C_vS1D_EENS_8epilogue10collective6detail29Sm90TmaWarpSpecializedAdapterINS1G_15DefaultEpilogueISJ_SK_SK_NS1F_6thread17LinearCombinationISJ_Li1EffLNS1K_9ScaleType4KindE0ELNS_15FloatRoundStyleE2ESJ_EENS1_15EpilogueDefaultEEEEEvvEEEEvNT_6ParamsE,(.L_x_327 - _ZN7cutlass13device_kernelINS_4gemm6kernel13GemmUniversalIN4cute5tupleIJiiiiEEENS1_10collective13CollectiveMmaINS1_37MainloopSm90TmaGmmaWarpSpecializedFP8ILi3ENS5_IJNS4_1CILi1EEESB_SB_EEENS1_35KernelTmaWarpSpecializedCooperativeEEENS5_IJNSA_ILi256EEENSA_ILi128EEENSA_ILi32EEEEEENS_12float_e5m2_tENS5_IJlSB_lEEESJ_SK_NS4_8TiledMMAINS4_8MMA_AtomIJNS4_4SM904GMMA31MMA_64x128x32_F32E5M2E5M2_SS_TNILNSO_7ScaleInE1ELSQ_1EEEEEENS4_6LayoutINS5_IJNSA_ILi2EEESB_SB_EEENS5_IJSB_NSA_ILi0EEESW_EEEEENS5_IJNS4_10UnderscoreESZ_SZ_EEEEENS4_13SM90_TMA_LOADENS4_14ComposedLayoutINS4_7SwizzleILi1ELi4ELi3EEENS4_18smem_ptr_flag_bitsILi8EEENST_INS5_IJNSA_ILi8EEESH_EEENS5_IJSH_SB_EEEEEEEvNS4_8identityES12_S1C_vS1D_EENS_8epilogue10collective6detail29Sm90TmaWarpSpecializedAdapterINS1G_15DefaultEpilogueISJ_SK_SK_NS1F_6thread17LinearCombinationISJ_Li1EffLNS1K_9ScaleType4KindE0ELNS_15FloatRoundStyleE2ESJ_EENS1_15EpilogueDefaultEEEEEvvEEEEvNT_6ParamsE)
        .other          _ZN7cutlass13device_kernelINS_4gemm6kernel13GemmUniversalIN4cute5tupleIJiiiiEEENS1_10collective13CollectiveMmaINS1_37MainloopSm90TmaGmmaWarpSpecializedFP8ILi3ENS5_IJNS4_1CILi1EEESB_SB_EEENS1_35KernelTmaWarpSpecializedCooperativeEEENS5_IJNSA_ILi256EEENSA_ILi128EEENSA_ILi32EEEEEENS_12float_e5m2_tENS5_IJlSB_lEEESJ_SK_NS4_8TiledMMAINS4_8MMA_AtomIJNS4_4SM904GMMA31MMA_64x128x32_F32E5M2E5M2_SS_TNILNSO_7ScaleInE1ELSQ_1EEEEEENS4_6LayoutINS5_IJNSA_ILi2EEESB_SB_EEENS5_IJSB_NSA_ILi0EEESW_EEEEENS5_IJNS4_10UnderscoreESZ_SZ_EEEEENS4_13SM90_TMA_LOADENS4_14ComposedLayoutINS4_7SwizzleILi1ELi4ELi3EEENS4_18smem_ptr_flag_bitsILi8EEENST_INS5_IJNSA_ILi8EEESH_EEENS5_IJSH_SB_EEEEEEEvNS4_8identityES12_S1C_vS1D_EENS_8epilogue10collective6detail29Sm90TmaWarpSpecializedAdapterINS1G_15DefaultEpilogueISJ_SK_SK_NS1F_6thread17LinearCombinationISJ_Li1EffLNS1K_9ScaleType4KindE0ELNS_15FloatRoundStyleE2ESJ_EENS1_15EpilogueDefaultEEEEEvvEEEEvNT_6ParamsE,@"STO_CUDA_ENTRY STV_DEFAULT"
_ZN7cutlass13device_kernelINS_4gemm6kernel13GemmUniversalIN4cute5tupleIJiiiiEEENS1_10collective13CollectiveMmaINS1_37MainloopSm90TmaGmmaWarpSpecializedFP8ILi3ENS5_IJNS4_1CILi1EEESB_SB_EEENS1_35KernelTmaWarpSpecializedCooperativeEEENS5_IJNSA_ILi256EEENSA_ILi128EEENSA_ILi32EEEEEENS_12float_e5m2_tENS5_IJlSB_lEEESJ_SK_NS4_8TiledMMAINS4_8MMA_AtomIJNS4_4SM904GMMA31MMA_64x128x32_F32E5M2E5M2_SS_TNILNSO_7ScaleInE1ELSQ_1EEEEEENS4_6LayoutINS5_IJNSA_ILi2EEESB_SB_EEENS5_IJSB_NSA_ILi0EEESW_EEEEENS5_IJNS4_10UnderscoreESZ_SZ_EEEEENS4_13SM90_TMA_LOADENS4_14ComposedLayoutINS4_7SwizzleILi1ELi4ELi3EEENS4_18smem_ptr_flag_bitsILi8EEENST_INS5_IJNSA_ILi8EEESH_EEENS5_IJSH_SB_EEEEEEEvNS4_8identityES12_S1C_vS1D_EENS_8epilogue10collective6detail29Sm90TmaWarpSpecializedAdapterINS1G_15DefaultEpilogueISJ_SK_SK_NS1F_6thread17LinearCombinationISJ_Li1EffLNS1K_9ScaleType4KindE0ELNS_15FloatRoundStyleE2ESJ_EENS1_15EpilogueDefaultEEEEEvvEEEEvNT_6ParamsE:
[----:B------:R-:W0:Y:S02]  /*0000*/  LDC R1, c[0x0][0x28] ;  /* 0x00000a00ff017b82 */ /* 0x000e240000000800 */
[----:B0-----:R-:W-:Y:S01]  /*0010*/  VIADD R1, R1, 0xffffff00 ;  /* 0xffffff0001017836 */ /* 0x001fe20000000000 */
[----:B------:R-:W0:Y:S01]  /*0020*/  S2R R2, SR_TID.X ;  /* 0x0000000000027919 */ /* 0x000e220000002100 */
[----:B------:R-:W-:Y:S01]  /*0030*/  ELECT P0, URZ, PT ;  /* 0x00000000003f782f */ /* 0x000fe20003800000 */
[----:B------:R-:W-:Y:S01]  /*0040*/  BSSY B0, `(.L_x_0) ;  /* 0x0000015000007945 */ /* 0x000fe20003800000 */
[--C-:B0-----:R-:W-:Y:S02]  /*0050*/  SHF.R.U32.HI R0, RZ, 0x5, R2.reuse ;  /* 0x00000005ff007819 */ /* 0x101fe40000011602 */
[----:B------:R-:W-:-:S03]  /*0060*/  SHF.R.U32.HI R2, RZ, 0x7, R2 ;  /* 0x00000007ff027819 */ /* 0x000fc60000011602 */
[----:B------:R-:W0:Y:S04]  /*0070*/  SHFL.IDX PT, R3, R0, RZ, 0x1f ;  /* 0x00001fff00037589 */ /* 0x000e2800000e0000 */
[----:B------:R-:W1:Y:S01]  /*0080*/  SHFL.IDX PT, R2, R2, RZ, 0x1f ;  /* 0x00001fff02027589 */ /* 0x000e6200000e0000 */
[----:B0-----:R-:W-:Y:S02]  /*0090*/  R2UR UR4, R3 ;  /* 0x00000000030472ca */ /* 0x001fe400000e0000 */
[----:B-1----:R-:W-:-:S11]  /*00a0*/  R2UR UR6, R2 ;  /* 0x00000000020672ca */ /* 0x002fd600000e0000 */
[----:B------:R-:W-:Y:S02]  /*00b0*/  USHF.R.S32.HI UR5, URZ, 0x1f, UR4 ;  /* 0x0000001f3f057899 */ /* 0x000fe40008011404 */
[----:B------:R-:W-:Y:S02]  /*00c0*/  ISETP.NE.OR P0, PT, RZ, UR4, !P0 ;  /* 0x00000004ff007c0c */ /* 0x000fe4000c705670 */
[----:B------:R-:W-:-:S04]  /*00d0*/  ULEA.HI UR5, UR5, UR4, URZ, 0x2 ;  /* 0x0000000405057291 */ /* 0x000fc8000f8f103f */
[----:B------:R-:W-:-:S04]  /*00e0*/  ULOP3.LUT UR5, UR5, 0xfffffffc, URZ, 0xc0, !UPT ;  /* 0xfffffffc05057892 */ /* 0x000fc8000f8ec03f */
[----:B------:R-:W-:-:S03]  /*00f0*/  UIADD3 UR8, UR4, -UR5, URZ ;  /* 0x8000000504087290 */ /* 0x000fc6000fffe03f */
[----:B------:R-:W-:Y:S09]  /*0100*/  @P0 BRA `(.L_x_1) ;  /* 0x0000000000200947 */ /* 0x000ff20003800000 */
[----:B------:R-:W-:Y:S02]  /*0110*/  ULDC.64 UR4, c[0x0][0x198] ;  /* 0x0000660000047ab9 */ /* 0x000fe40000000a00 */
[----:B------:R-:W-:Y:S02]  /*0120*/  UIADD3 UR10, UP0, UR4, 0xf0, URZ ;  /* 0x000000f0040a7890 */ /* 0x000fe4000ff1e03f */
[----:B------:R-:W-:Y:S02]  /*0130*/  UIADD3 UR4, UP1, UR4, 0x1f0, URZ ;  /* 0x000001f004047890 */ /* 0x000fe4000ff3e03f */
[----:B------:R-:W-:Y:S02]  /*0140*/  UIADD3.X UR11, URZ, UR5, URZ, UP0, !UPT ;  /* 0x000000053f0b7290 */ /* 0x000fe400087fe43f */
[----:B------:R-:W-:-:S07]  /*0150*/  UIADD3.X UR5, URZ, UR5, URZ, UP1, !UPT ;  /* 0x000000053f057290 */ /* 0x000fce0008ffe43f */
[----:B------:R0:W-:Y:S02]  /*0160*/  UTMACCTL.PF [UR10] ;  /* 0x000000000a0079b9 */ /* 0x0001e40008040000 */
[----:B------:R0:W-:Y:S02]  /*0170*/  UTMACCTL.PF [UR4] ;  /* 0x00000000040079b9 */ /* 0x0001e40008040000 */
[----:B0-----:R-:W-:Y:S01]  /*0180*/  NOP ;  /* 0x0000000000007918 */ /* 0x001fe20000000000 */
.L_x_1:
[----:B------:R-:W-:Y:S05]  /*0190*/  BSYNC B0 ;  /* 0x0000000000007941 */ /* 0x000fea0003800000 */
.L_x_0:
[----:B------:R-:W0:Y:S01]  /*01a0*/  SHFL.IDX PT, R2, R0, RZ, 0x1f ;  /* 0x00001fff00027589 */ /* 0x000e2200000e0000 */
[----:B------:R-:W-:Y:S01]  /*01b0*/  UISETP.NE.AND UP0, UPT, UR8, 0x3, UPT ;  /* 0x000000030800788c */ /* 0x000fe2000bf05270 */
[----:B------:R-:W-:Y:S01]  /*01c0*/  ISETP.NE.AND P1, PT, RZ, UR6, PT ;  /* 0x00000006ff007c0c */ /* 0x000fe2000bf25270 */
[----:B------:R-:W-:Y:S02]  /*01d0*/  UIADD3 UR10, UR6, -0x1, URZ ;  /* 0xffffffff060a7890 */ /* 0x000fe4000fffe03f */
[----:B------:R-:W-:Y:S02]  /*01e0*/  UISETP.EQ.OR UP0, UPT, UR8, URZ, !UP0 ;  /* 0x0000003f0800728c */ /* 0x000fe4000c702670 */
[----:B------:R-:W-:Y:S02]  /*01f0*/  UISETP.GE.U32.AND UP1, UPT, UR10, 0x2, UPT ;  /* 0x000000020a00788c */ /* 0x000fe4000bf26070 */
[----:B------:R-:W-:-:S04]  /*0200*/  UISETP.EQ.AND UP0, UPT, UR6, URZ, UP0 ;  /* 0x0000003f0600728c */ /* 0x000fc80008702270 */
[----:B------:R-:W-:-:S04]  /*0210*/  USEL UR13, URZ, 0x1, !UP0 ;  /* 0x000000013f0d7887 */ /* 0x000fc8000c000000 */
[----:B------:R-:W-:Y:S01]  /*0220*/  USEL UR13, UR13, 0x2, UP1 ;  /* 0x000000020d0d7887 */ /* 0x000fe20008800000 */
[----:B0-----:R-:W-:-:S13]  /*0230*/  ISETP.NE.AND P0, PT, R2, RZ, PT ;  /* 0x000000ff0200720c */ /* 0x001fda0003f05270 */
[----:B------:R-:W-:Y:S05]  /*0240*/  @P0 BRA `(.L_x_2) ;  /* 0x0000000000500947 */ /* 0x000fea0003800000 */
[----:B------:R-:W0:Y:S01]  /*0250*/  S2UR UR9, SR_CgaCtaId ;  /* 0x00000000000979c3 */ /* 0x000e220000008800 */
[----:B------:R-:W-:Y:S01]  /*0260*/  UMOV UR4, 0x400 ;  /* 0x0000040000047882 */ /* 0x000fe20000000000 */
[----:B------:R-:W-:Y:S01]  /*0270*/  UMOV UR5, 0x1 ;  /* 0x0000000100057882 */ /* 0x000fe20000000000 */
[----:B------:R-:W-:Y:S01]  /*0280*/  UMOV UR6, 0x100 ;  /* 0x0000010000067882 */ /* 0x000fe20000000000 */
[----:B------:R-:W-:Y:S01]  /*0290*/  ELECT P0, URZ, PT ;  /* 0x00000000003f782f */ /* 0x000fe20003800000 */
[----:B------:R-:W-:-:S04]  /*02a0*/  UIADD3 UR6, -UR6, 0x100000, URZ ;  /* 0x0010000006067890 */ /* 0x000fc8000fffe13f */
[----:B------:R-:W-:Y:S02]  /*02b0*/  USHF.L.U32 UR7, UR6, 0xb, URZ ;  /* 0x0000000b06077899 */ /* 0x000fe4000800063f */
[----:B------:R-:W-:Y:S02]  /*02c0*/  USHF.L.U32 UR6, UR6, 0x1, URZ ;  /* 0x0000000106067899 */ /* 0x000fe4000800063f */
[----:B0-----:R-:W-:Y:S02]  /*02d0*/  ULEA UR9, UR9, UR4, 0x18 ;  /* 0x0000000409097291 */ /* 0x001fe4000f8ec03f */
[----:B------:R-:W-:-:S04]  /*02e0*/  UIADD3 UR4, -UR5, 0x100000, URZ ;  /* 0x0010000005047890 */ /* 0x000fc8000fffe13f */
[----:B------:R-:W-:Y:S02]  /*02f0*/  USHF.L.U32 UR5, UR4, 0xb, URZ ;  /* 0x0000000b04057899 */ /* 0x000fe4000800063f */
[----:B------:R-:W-:Y:S01]  /*0300*/  USHF.L.U32 UR4, UR4, 0x1, URZ ;  /* 0x0000000104047899 */ /* 0x000fe2000800063f */
[----:B------:R-:W0:Y:S11]  /*0310*/  FENCE.VIEW.ASYNC.S ;  /* 0x00000000000073c6 */ /* 0x000e360000000000 */
[----:B0-----:R0:W1:Y:S01]  /*0320*/  SYNCS.EXCH.64 URZ, [UR9], UR4 ;  /* 0x00000004093f75b2 */ /* 0x0010620008000100 */
[----:B------:R0:W2:Y:S01]  /*0330*/  SYNCS.EXCH.64 URZ, [UR9+0x18], UR6 ;  /* 0x00001806093f75b2 */ /* 0x0000a20008000100 */
[----:B------:R0:W3:Y:S01]  /*0340*/  SYNCS.EXCH.64 URZ, [UR9+0x8], UR4 ;  /* 0x00000804093f75b2 */ /* 0x0000e20008000100 */
[----:B------:R0:W4:Y:S01]  /*0350*/  SYNCS.EXCH.64 URZ, [UR9+0x20], UR6 ;  /* 0x00002006093f75b2 */ /* 0x0001220008000100 */
[----:B------:R0:W0:Y:S01]  /*0360*/  SYNCS.EXCH.64 URZ, [UR9+0x10], UR4 ;  /* 0x00001004093f75b2 */ /* 0x0000220008000100 */
[----:B------:R0:W0:Y:S01]  /*0370*/  SYNCS.EXCH.64 URZ, [UR9+0x28], UR6 ;  /* 0x00002806093f75b2 */ /* 0x0000220008000100 */
[----:B------:R-:W-:Y:S01]  /*0380*/  NOP ;  /* 0x0000000000007918 */ /* 0x000fe20000000000 */
.L_x_2:
[----:B------:R-:W5:Y:S01]  /*0390*/  SHFL.IDX PT, R0, R0, RZ, 0x1f ;  /* 0x00001fff00007589 */ /* 0x000f6200000e0000 */
[----:B------:R-:W1:Y:S01]  /*03a0*/  LDC R2, c[0x0][0x65c] ;  /* 0x00019700ff027b82 */ /* 0x000e620000000800 */
[----:B------:R-:W-:Y:S01]  /*03b0*/  ELECT P0, URZ, PT ;  /* 0x00000000003f782f */ /* 0x000fe20003800000 */
[----:B------:R-:W-:Y:S01]  /*03c0*/  IMAD.MOV.U32 R3, RZ, RZ, RZ ;  /* 0x000000ffff037224 */ /* 0x000fe200078e00ff */
[----:B0-----:R-:W-:Y:S01]  /*03d0*/  UMOV UR4, 0x20 ;  /* 0x0000002000047882 */ /* 0x001fe20000000000 */
[----:B------:R-:W-:Y:S01]  /*03e0*/  NOP ;  /* 0x0000000000007918 */ /* 0x000fe20000000000 */
[----:B------:R-:W-:Y:S01]  /*03f0*/  NOP ;  /* 0x0000000000007918 */ /* 0x000fe20000000000 */
[----:B-----5:R-:W-:Y:S02]  /*0400*/  ISETP.NE.OR P0, PT, R0, RZ, !P0 ;  /* 0x000000ff0000720c */ /* 0x020fe40004705670 */
[----:B-1----:R-:W-:Y:S01]  /*0410*/  ISETP.NE.AND P4, PT, R2, 0x1, PT ;  /* 0x000000010200780c */ /* 0x002fe20003f85270 */
[----:B------:R-:W0:Y:S01]  /*0420*/  S2R R0, SR_CTAID.Y ;  /* 0x0000000000007919 */ /* 0x000e220000002600 */
[----:B------:R-:W1:Y:S09]  /*0430*/  S2R R2, SR_CTAID.X ;  /* 0x0000000000027919 */ /* 0x000e720000002500 */
[----:B------:R-:W-:Y:S01]  /*0440*/  VOTEU.ALL UP0, P0 ;  /* 0x00000000003f7886 */ /* 0x000fe20000000000 */
[----:B------:R-:W-:Y:S01]  /*0450*/  VOTEU.ALL UP1, P0 ;  /* 0x00000000003f7886 */ /* 0x000fe20000020000 */
[----:B------:R-:W1:Y:S01]  /*0460*/  @P4 LDC R7, c[0x0][0x10] ;  /* 0x00000400ff074b82 */ /* 0x000e620000000800 */
[----:B------:R-:W-:-:S02]  /*0470*/  @P4 IMAD.MOV.U32 R5, RZ, RZ, RZ ;  /* 0x000000ffff054224 */ /* 0x000fc400078e00ff */
[----:B------:R-:W-:Y:S01]  /*0480*/  @P4 IMAD.MOV.U32 R11, RZ, RZ, RZ ;  /* 0x000000ffff0b4224 */ /* 0x000fe200078e00ff */
[----:B------:R-:W-:Y:S01]  /*0490*/  @!UP0 UMOV UR6, 0x400 ;  /* 0x0000040000068882 */ /* 0x000fe20000000000 */
[----:B------:R-:W-:-:S04]  /*04a0*/  @!UP0 UIADD3 UR4, -UR4, 0x100000, URZ ;  /* 0x0010000004048890 */ /* 0x000fc8000fffe13f */
[----:B------:R-:W-:Y:S02]  /*04b0*/  @!UP0 USHF.L.U32 UR5, UR4, 0xb, URZ ;  /* 0x0000000b04058899 */ /* 0x000fe4000800063f */
[----:B------:R-:W-:Y:S01]  /*04c0*/  @!UP0 USHF.L.U32 UR4, UR4, 0x1, URZ ;  /* 0x0000000104048899 */ /* 0x000fe2000800063f */
[----:B------:R-:W5:Y:S08]  /*04d0*/  @!P4 LDC R9, c[0x0][0xc] ;  /* 0x00000300ff09cb82 */ /* 0x000f700000000800 */
[----:B------:R-:W2:Y:S01]  /*04e0*/  @!UP0 S2UR UR7, SR_CgaCtaId ;  /* 0x00000000000789c3 */ /* 0x000ea20000008800 */
[----:B0-----:R-:W-:-:S04]  /*04f0*/  @P4 IMAD.MOV.U32 R4, RZ, RZ, R0 ;  /* 0x000000ffff044224 */ /* 0x001fc800078e0000 */
[----:B-1----:R-:W-:-:S04]  /*0500*/  @P4 IMAD.WIDE.U32 R6, R2, R7, R4 ;  /* 0x0000000702064225 */ /* 0x002fc800078e0004 */
[----:B------:R-:W-:Y:S02]  /*0510*/  @P4 IMAD.MOV.U32 R16, RZ, RZ, R6 ;  /* 0x000000ffff104224 */ /* 0x000fe400078e0006 */
[----:B------:R-:W-:Y:S02]  /*0520*/  @P4 IMAD.IADD R17, R7, 0x1, R11 ;  /* 0x0000000107114824 */ /* 0x000fe400078e020b */
[----:B-----5:R-:W-:-:S04]  /*0530*/  @!P4 IMAD.WIDE.U32 R4, R9, R0, R2 ;  /* 0x000000000904c225 */ /* 0x020fc800078e0002 */
[----:B------:R-:W-:Y:S02]  /*0540*/  @!P4 IMAD.MOV.U32 R16, RZ, RZ, R4 ;  /* 0x000000ffff10c224 */ /* 0x000fe400078e0004 */
[----:B------:R-:W-:Y:S01]  /*0550*/  @!P4 IMAD.MOV.U32 R17, RZ, RZ, R5 ;  /* 0x000000ffff11c224 */ /* 0x000fe200078e0005 */
[----:B--2---:R-:W-:Y:S02]  /*0560*/  @!UP0 ULEA UR6, UR7, UR6, 0x18 ;  /* 0x0000000607068291 */ /* 0x004fe4000f8ec03f */
[----:B------:R0:W-:Y:S01]  /*0570*/  STL [R1+0x7c], R16 ;  /* 0x00007c1001007387 */ /* 0x0001e20000100800 */
[----:B------:R-:W-:-:S03]  /*0580*/  VOTEU.ALL UP0, P0 ;  /* 0x00000000003f7886 */ /* 0x000fc60000000000 */
[----:B------:R0:W-:Y:S04]  /*0590*/  STL [R1+0x78], R17 ;  /* 0x0000781101007387 */ /* 0x0001e80000100800 */
[----:B------:R-:W1:Y:S02]  /*05a0*/  FENCE.VIEW.ASYNC.S ;  /* 0x00000000000073c6 */ /* 0x000e640000000000 */
[----:B-1----:R0:W3:Y:S01]  /*05b0*/  @!UP0 SYNCS.EXCH.64 URZ, [UR6+0x40], UR4 ;  /* 0x00004004063f85b2 */ /* 0x0020e20008000100 */
[----:B------:R0:W3:Y:S01]  /*05c0*/  @!UP1 SYNCS.EXCH.64 URZ, [UR6+0x48], UR4 ;  /* 0x00004804063f95b2 */ /* 0x0000e20008000100 */
[----:B------:R-:W-:Y:S01]  /*05d0*/  NOP ;  /* 0x0000000000007918 */ /* 0x000fe20000000000 */
[----:B---34-:R-:W-:Y:S06]  /*05e0*/  BAR.SYNC.DEFER_BLOCKING 0x0 ;  /* 0x0000000000007b1d */ /* 0x018fec0000010000 */
[----:B0-----:R-:W-:Y:S05]  /*05f0*/  @!P1 BRA `(.L_x_3) ;  /* 0x000000e000e89947 */ /* 0x001fea0003800000 */
[----:B------:R-:W-:-:S06]  /*0600*/  UISETP.GT.U32.AND UP0, UPT, UR10, 0x1, UPT ;  /* 0x000000010a00788c */ /* 0x000fcc000bf04070 */
[----:B------:R-:W-:-:S13]  /*0610*/  PLOP3.LUT P0, PT, PT, PT, UP0, 0x80, 0x0 ;  /* 0x000000000000781c */ /* 0x000fda0003f0f008 */
[----:B------:R-:W-:Y:S05]  /*0620*/  @P0 EXIT ;  /* 0x000000000000094d */ /* 0x000fea0003800000 */
[----:B------:R-:W-:Y:S01]  /*0630*/  IMAD.MOV.U32 R6, RZ, RZ, -0x1 ;  /* 0xffffffffff067424 */ /* 0x000fe200078e00ff */
[----:B------:R-:W-:Y:S01]  /*0640*/  ULDC.64 UR4, c[0x0][0x650] ;  /* 0x0001940000047ab9 */ /* 0x000fe20000000a00 */
[----:B------:R-:W-:Y:S01]  /*0650*/  IMAD.MOV.U32 R5, RZ, RZ, -0x1 ;  /* 0xffffffffff057424 */ /* 0x000fe200078e00ff */
[----:B------:R-:W-:Y:S01]  /*0660*/  ISETP.GE.U32.AND P0, PT, R16, UR4, PT ;  /* 0x0000000410007c0c */ /* 0x000fe2000bf06070 */
[----:B------:R-:W-:Y:S01]  /*0670*/  UMOV UR22, 0xffffffff ;  /* 0xffffffff00167882 */ /* 0x000fe20000000000 */
[----:B------:R0:W-:Y:S01]  /*0680*/  STL [R1+0x84], R6 ;  /* 0x0000840601007387 */ /* 0x0001e20000100800 */
[----:B------:R-:W-:Y:S02]  /*0690*/  PRMT R4, RZ, 0x7610, R4 ;  /* 0x00007610ff047816 */ /* 0x000fe40000000004 */
[----:B------:R-:W-:Y:S01]  /*06a0*/  ISETP.GE.U32.AND.EX P0, PT, R17, UR5, PT, P0 ;  /* 0x0000000511007c0c */ /* 0x000fe2000bf06100 */
[----:B------:R0:W-:-:S12]  /*06b0*/  STL [R1+0x80], R5 ;  /* 0x0000800501007387 */ /* 0x0001d80000100800 */
[----:B0-----:R-:W-:Y:S05]  /*06c0*/  @P0 BRA `(.L_x_4) ;  /* 0x0000000400680947 */ /* 0x001fea0003800000 */
[----:B------:R-:W0:Y:S01]  /*06d0*/  LDC.64 R12, c[0x0][0x628] ;  /* 0x00018a00ff0c7b82 */ /* 0x000e220000000a00 */
[----:B------:R-:W-:Y:S02]  /*06e0*/  IMAD.MOV.U32 R4, RZ, RZ, R16 ;  /* 0x000000ffff047224 */ /* 0x000fe400078e0010 */
[----:B------:R-:W-:-:S05]  /*06f0*/  IMAD.MOV.U32 R5, RZ, RZ, R17 ;  /* 0x000000ffff057224 */ /* 0x000fca00078e0011 */
[----:B------:R-:W1:Y:S08]  /*0700*/  LDC R10, c[0x0][0x630] ;  /* 0x00018c00ff0a7b82 */ /* 0x000e700000000800 */
[----:B------:R-:W2:Y:S01]  /*0710*/  LDC.64 R14, c[0x0][0x620] ;  /* 0x00018800ff0e7b82 */ /* 0x000ea20000000a00 */
[----:B0-----:R-:W-:-:S04]  /*0720*/  ISETP.NE.U32.AND P0, PT, R12, RZ, PT ;  /* 0x000000ff0c00720c */ /* 0x001fc80003f05070 */
[----:B------:R-:W-:-:S13]  /*0730*/  ISETP.NE.AND.EX P0, PT, R13, RZ, PT, P0 ;  /* 0x000000ff0d00720c */ /* 0x000fda0003f05300 */
[----:B-12---:R-:W-:Y:S05]  /*0740*/  @!P0 BRA `(.L_x_5) ;  /* 0x0000000000288947 */ /* 0x006fea0003800000 */
[----:B------:R-:W0:Y:S02]  /*0750*/  LDC R9, c[0x0][0x634] ;  /* 0x00018d00ff097b82 */ /* 0x000e240000000800 */
[----:B0-----:R-:W-:-:S05]  /*0760*/  IADD3 R9, P0, R16, R9, RZ ;  /* 0x0000000910097210 */ /* 0x001fca0007f1e0ff */
[----:B------:R-:W-:-:S04]  /*0770*/  IMAD.X R11, RZ, RZ, R17, P0 ;  /* 0x000000ffff0b7224 */ /* 0x000fc800000e0611 */
[----:B------:R-:W-:-:S04]  /*0780*/  IMAD.WIDE.U32 R4, R11, R12, RZ ;  /* 0x0000000c0b047225 */ /* 0x000fc800078e00ff */
[----:B------:R-:W-:-:S04]  /*0790*/  IMAD.WIDE.U32 R6, P0, R9, R13, R4 ;  /* 0x0000000d09067225 */ /* 0x000fc80007800004 */
[----:B------:R-:W-:-:S04]  /*07a0*/  IMAD.WIDE.U32 R4, R9, R12, RZ ;  /* 0x0000000c09047225 */ /* 0x000fc800078e00ff */
[----:B------:R-:W-:Y:S01]  /*07b0*/  IMAD.X R9, RZ, RZ, RZ, P0 ;  /* 0x000000ffff097224 */ /* 0x000fe200000e06ff */
[----:B------:R-:W-:Y:S01]  /*07c0*/  IADD3 RZ, P0, R5, R6, RZ ;  /* 0x0000000605ff7210 */ /* 0x000fe20007f1e0ff */
[----:B------:R-:W-:-:S04]  /*07d0*/  IMAD.MOV.U32 R8, RZ, RZ, R7 ;  /* 0x000000ffff087224 */ /* 0x000fc800078e0007 */
[----:B------:R-:W-:-:S08]  /*07e0*/  IMAD.WIDE.U32.X R4, R11, R13, R8, P0 ;  /* 0x0000000d0b047225 */ /* 0x000fd000000e0408 */
.L_x_5:
[-CC-:B------:R-:W-:Y:S01]  /*07f0*/  SHF.R.U64 R24, R4, R10.reuse, R5.reuse ;  /* 0x0000000a04187219 */ /* 0x180fe20000001205 */
[----:B------:R-:W0:Y:S01]  /*0800*/  LDC R8, c[0x0][0x618] ;  /* 0x00018600ff087b82 */ /* 0x000e220000000800 */
[----:B------:R-:W-:Y:S01]  /*0810*/  SHF.R.U32.HI R4, RZ, R10, R5 ;  /* 0x0000000aff047219 */ /* 0x000fe20000011605 */
[----:B------:R-:W-:Y:S01]  /*0820*/  ULDC UR4, c[0x0][0x150] ;  /* 0x0000540000047ab9 */ /* 0x000fe20000000800 */
[----:B------:R-:W-:Y:S01]  /*0830*/  IADD3 R9, P0, RZ, -R24, RZ ;  /* 0x80000018ff097210 */ /* 0x000fe20007f1e0ff */
[----:B------:R-:W-:Y:S01]  /*0840*/  IMAD.MOV.U32 R5, RZ, RZ, R17 ;  /* 0x000000ffff057224 */ /* 0x000fe200078e0011 */
[----:B------:R-:W-:-:S03]  /*0850*/  I2FP.F32.U32 R3, R2 ;  /* 0x0000000200037245 */ /* 0x000fc60000201000 */
[----:B------:R-:W1:Y:S01]  /*0860*/  LDC.64 R18, c[0x0][0x640] ;  /* 0x00019000ff127b82 */ /* 0x000e620000000a00 */
[----:B------:R-:W-:Y:S02]  /*0870*/  IMAD.X R11, RZ, RZ, ~R4, P0 ;  /* 0x000000ffff0b7224 */ /* 0x000fe400000e0e04 */
[----:B------:R-:W-:Y:S01]  /*0880*/  FMUL R3, R3, UR4 ;  /* 0x0000000403037c20 */ /* 0x000fe20008400000 */
[----:B------:R-:W-:Y:S01]  /*0890*/  IMAD.MOV.U32 R4, RZ, RZ, R16 ;  /* 0x000000ffff047224 */ /* 0x000fe200078e0010 */
[----:B------:R-:W-:Y:S01]  /*08a0*/  ULDC UR4, c[0x0][0x154] ;  /* 0x0000550000047ab9 */ /* 0x000fe20000000800 */
[-C--:B------:R-:W-:Y:S02]  /*08b0*/  IMAD R6, R11, R14.reuse, RZ ;  /* 0x0000000e0b067224 */ /* 0x080fe400078e02ff */
[C---:B------:R-:W-:Y:S01]  /*08c0*/  IMAD.WIDE.U32 R4, R9.reuse, R14, R4 ;  /* 0x0000000e09047225 */ /* 0x040fe200078e0004 */
[----:B------:R-:W2:Y:S01]  /*08d0*/  LDC R10, c[0x0][0x608] ;  /* 0x00018200ff0a7b82 */ /* 0x000ea20000000800 */
[----:B------:R-:W3:Y:S02]  /*08e0*/  F2I.U32.TRUNC.NTZ R3, R3 ;  /* 0x0000000300037305 */ /* 0x000ee4000020f000 */
[----:B------:R-:W-:-:S04]  /*08f0*/  IMAD R9, R9, R15, R6 ;  /* 0x0000000f09097224 */ /* 0x000fc800078e0206 */
[----:B------:R-:W-:Y:S01]  /*0900*/  IMAD.IADD R5, R5, 0x1, R9 ;  /* 0x0000000105057824 */ /* 0x000fe200078e0209 */
[----:B------:R-:W4:Y:S01]  /*0910*/  LDC R7, c[0x0][0x144] ;  /* 0x00005100ff077b82 */ /* 0x000f220000000800 */
[----:B------:R-:W-:-:S03]  /*0920*/  IMAD.MOV.U32 R9, RZ, RZ, 0x1 ;  /* 0x00000001ff097424 */ /* 0x000fc600078e00ff */
[----:B0-----:R-:W-:Y:S02]  /*0930*/  SHF.R.U64 R12, R4, R8, R5 ;  /* 0x00000008040c7219 */ /* 0x001fe40000001205 */
[----:B------:R-:W-:Y:S02]  /*0940*/  I2FP.F32.U32 R4, R0 ;  /* 0x0000000000047245 */ /* 0x000fe40000201000 */
[----:B------:R-:W0:Y:S01]  /*0950*/  LDC R14, c[0x0][0x658] ;  /* 0x00019600ff0e7b82 */ /* 0x000e220000000800 */
[----:B-1----:R-:W-:Y:S01]  /*0960*/  ISETP.NE.U32.AND P0, PT, R18, RZ, PT ;  /* 0x000000ff1200720c */ /* 0x002fe20003f05070 */
[----:B---3--:R-:W-:Y:S02]  /*0970*/  IMAD.MOV R6, RZ, RZ, -R3 ;  /* 0x000000ffff067224 */ /* 0x008fe400078e0a03 */
[----:B------:R-:W-:Y:S01]  /*0980*/  FMUL R4, R4, UR4 ;  /* 0x0000000404047c20 */ /* 0x000fe20008400000 */
[----:B------:R-:W-:Y:S01]  /*0990*/  SHF.R.U32.HI R3, RZ, R8, R5 ;  /* 0x00000008ff037219 */ /* 0x000fe20000011605 */
[----:B------:R-:W-:Y:S01]  /*09a0*/  IMAD.MOV.U32 R5, RZ, RZ, -0x1 ;  /* 0xffffffffff057424 */ /* 0x000fe200078e00ff */
[----:B------:R-:W-:Y:S01]  /*09b0*/  ISETP.NE.AND.EX P0, PT, R19, RZ, PT, P0 ;  /* 0x000000ff1300720c */ /* 0x000fe20003f05300 */
[----:B------:R1:W3:Y:S01]  /*09c0*/  F2I.U32.TRUNC.NTZ R11, R4 ;  /* 0x00000004000b7305 */ /* 0x0002e2000020f000 */
[----:B------:R-:W1:Y:S01]  /*09d0*/  LDC R13, c[0x0][0x148] ;  /* 0x00005200ff0d7b82 */ /* 0x000e620000000800 */
[----:B--2---:R-:W-:-:S02]  /*09e0*/  SHF.R.U64 R23, R12, R10, R3 ;  /* 0x0000000a0c177219 */ /* 0x004fc40000001203 */
[----:B------:R-:W-:-:S05]  /*09f0*/  SHF.R.U32.HI R3, RZ, R10, R3 ;  /* 0x0000000aff037219 */ /* 0x000fca0000011603 */
[----:B------:R-:W2:Y:S01]  /*0a00*/  LDC R17, c[0x0][0x600] ;  /* 0x00018000ff117b82 */ /* 0x000ea20000000800 */
[----:B----4-:R-:W-:-:S07]  /*0a10*/  IMAD R8, R7, R6, R2 ;  /* 0x0000000607087224 */ /* 0x010fce00078e0202 */
[----:B------:R-:W4:Y:S01]  /*0a20*/  LDC R16, c[0x0][0x648] ;  /* 0x00019200ff107b82 */ /* 0x000f220000000800 */
[-C--:B0-----:R-:W-:Y:S02]  /*0a30*/  SHF.L.U32 R2, R5, R14.reuse, RZ ;  /* 0x0000000e05027219 */ /* 0x081fe400000006ff */
[--C-:B------:R-:W-:Y:S02]  /*0a40*/  SHF.R.U64 R22, R23, R14, R3.reuse ;  /* 0x0000000e17167219 */ /* 0x100fe40000001203 */
[----:B------:R-:W-:Y:S02]  /*0a50*/  LOP3.LUT R10, RZ, R2, RZ, 0x33, !PT ;  /* 0x00000002ff0a7212 */ /* 0x000fe400078e33ff */
[-C--:B------:R-:W-:Y:S01]  /*0a60*/  SHF.R.U32.HI R3, RZ, R14.reuse, R3 ;  /* 0x0000000eff037219 */ /* 0x080fe20000011603 */
[----:B------:R-:W0:Y:S01]  /*0a70*/  LDC R21, c[0x0][0x638] ;  /* 0x00018e00ff157b82 */ /* 0x000e220000000800 */
[----:B------:R-:W-:Y:S01]  /*0a80*/  SHF.L.U32 R9, R9, R14, RZ ;  /* 0x0000000e09097219 */ /* 0x000fe200000006ff */
[----:B------:R-:W-:-:S06]  /*0a90*/  IMAD.MOV.U32 R2, RZ, RZ, R22 ;  /* 0x000000ffff027224 */ /* 0x000fcc00078e0016 */
[----:B------:R-:W0:Y:S01]  /*0aa0*/  LDC R20, c[0x0][0x610] ;  /* 0x00018400ff147b82 */ /* 0x000e220000000800 */
[----:B-1-3--:R-:W-:Y:S05]  /*0ab0*/  @!P0 BRA `(.L_x_6) ;  /* 0x0000000000288947 */ /* 0x00afea0003800000 */
[----:B------:R-:W1:Y:S02]  /*0ac0*/  LDC R7, c[0x0][0x64c] ;  /* 0x00019300ff077b82 */ /* 0x000e640000000800 */
[----:B-1----:R-:W-:-:S05]  /*0ad0*/  IADD3 R7, P0, R22, R7, RZ ;  /* 0x0000000716077210 */ /* 0x002fca0007f1e0ff */
        /* <DEDUP_REMOVED lines=8> */
.L_x_6:
[----:B----4-:R-:W-:Y:S01]  /*0b60*/  SHF.R.U64 R2, R2, R16, R3 ;  /* 0x0000001002027219 */ /* 0x010fe20000001203 */
[----:B--2---:R-:W-:Y:S01]  /*0b70*/  VIADD R3, R17, 0xffffffff ;  /* 0xffffffff11037836 */ /* 0x004fe20000000000 */
[----:B------:R-:W-:Y:S01]  /*0b80*/  LOP3.LUT R10, R23, R10, RZ, 0xc0, !PT ;  /* 0x0000000a170a7212 */ /* 0x000fe200078ec0ff */
[----:B------:R-:W-:Y:S01]  /*0b90*/  IMAD.MOV R11, RZ, RZ, -R11 ;  /* 0x000000ffff0b7224 */ /* 0x000fe200078e0a0b */
[----:B------:R-:W-:Y:S01]  /*0ba0*/  R2UR UR22, R24 ;  /* 0x00000000181672ca */ /* 0x000fe200000e0000 */
[----:B------:R-:W-:Y:S01]  /*0bb0*/  IMAD.MOV R4, RZ, RZ, -R2 ;  /* 0x000000ffff047224 */ /* 0x000fe200078e0a02 */
[----:B------:R-:W-:Y:S01]  /*0bc0*/  LOP3.LUT R3, R12, R3, RZ, 0xc0, !PT ;  /* 0x000000030c037212 */ /* 0x000fe200078ec0ff */
[----:B------:R-:W-:Y:S02]  /*0bd0*/  @P4 IMAD R8, R13, R11, R0 ;  /* 0x0000000b0d084224 */ /* 0x000fe400078e0200 */
[----:B------:R-:W-:Y:S02]  /*0be0*/  IMAD R9, R9, R2, R10 ;  /* 0x0000000209097224 */ /* 0x000fe400078e020a */
[----:B0-----:R-:W-:-:S02]  /*0bf0*/  IMAD R0, R4, R21, R22 ;  /* 0x0000001504007224 */ /* 0x001fc400078e0216 */
[----:B------:R-:W-:Y:S02]  /*0c00*/  IMAD R8, R9, R20, R8 ;  /* 0x0000001409087224 */ /* 0x000fe400078e0208 */
[----:B------:R-:W-:Y:S02]  /*0c10*/  IMAD R3, R0, R17, R3 ;  /* 0x0000001100037224 */ /* 0x000fe400078e0203 */
[----:B------:R-:W-:-:S03]  /*0c20*/  IMAD.MOV.U32 R4, RZ, RZ, 0x1 ;  /* 0x00000001ff047424 */ /* 0x000fc600078e00ff */
[----:B------:R-:W-:Y:S02]  /*0c30*/  SEL R2, R3, R8, !P4 ;  /* 0x0000000803027207 */ /* 0x000fe40006000000 */
[----:B------:R-:W-:-:S03]  /*0c40*/  SEL R0, R8, R3, !P4 ;  /* 0x0000000308007207 */ /* 0x000fc60006000000 */
[----:B------:R0:W-:Y:S04]  /*0c50*/  STL [R1+0x80], R2 ;  /* 0x0000800201007387 */ /* 0x0001e80000100800 */
[----:B------:R0:W-:Y:S02]  /*0c60*/  STL [R1+0x84], R0 ;  /* 0x0000840001007387 */ /* 0x0001e40000100800 */
.L_x_4:
[----:B------:R-:W-:-:S08]  /*0c70*/  NOP ;  /* 0x0000000000007918 */ /* 0x000fd00000000000 */
[----:B------:R-:W1:Y:S02]  /*0c80*/  USETMAXREG.TRY_ALLOC.CTAPOOL UP0, 0xe8 ;  /* 0x000000e8000079c8 */ /* 0x000e640008000600 */
[----:B-1----:R-:W-:-:S13]  /*0c90*/  PLOP3.LUT P0, PT, PT, PT, UP0, 0x80, 0x0 ;  /* 0x000000000000781c */ /* 0x002fda0003f0f008 */
[----:B------:R-:W-:Y:S05]  /*0ca0*/  @!P0 BRA `(.L_x_4) ;  /* 0xfffffffc00f08947 */ /* 0x000fea000383ffff */
[----:B------:R-:W-:Y:S01]  /*0cb0*/  ULDC.64 UR4, c[0x0][0x598] ;  /* 0x0001660000047ab9 */ /* 0x000fe20000000a00 */
[----:B------:R-:W-:Y:S01]  /*0cc0*/  ULDC.64 UR16, c[0x0][0x208] ;  /* 0x0000820000107ab9 */ /* 0x000fe20000000a00 */
[----:B------:R-:W-:-:S04]  /*0cd0*/  ISETP.NE.U32.AND P0, PT, RZ, UR4, PT ;  /* 0x00000004ff007c0c */ /* 0x000fc8000bf05070 */
[----:B------:R-:W-:-:S13]  /*0ce0*/  ISETP.NE.AND.EX P0, PT, RZ, UR5, PT, P0 ;  /* 0x00000005ff007c0c */ /* 0x000fda000bf05300 */
[----:B------:R-:W-:Y:S05]  /*0cf0*/  @!P0 BRA `(.L_x_7) ;  /* 0x0000000000208947 */ /* 0x000fea0003800000 */
[----:B0-----:R-:W0:Y:S02]  /*0d00*/  LDC.64 R2, c[0x0][0x598] ;  /* 0x00016600ff027b82 */ /* 0x001e240000000a00 */
[----:B0-----:R-:W2:Y:S02]  /*0d10*/  LDG.E.64 R2, desc[UR16][R2.64] ;  /* 0x0000001002027981 */ /* 0x001ea4000c1e1b00 */
[----:B--2---:R-:W-:-:S04]  /*0d20*/  ISETP.NE.U32.AND P0, PT, R2, RZ, PT ;  /* 0x000000ff0200720c */ /* 0x004fc80003f05070 */
[----:B------:R-:W-:-:S13]  /*0d30*/  ISETP.NE.AND.EX P0, PT, R3, RZ, PT, P0 ;  /* 0x000000ff0300720c */ /* 0x000fda0003f05300 */
[----:B------:R-:W-:Y:S05]  /*0d40*/  @!P0 BRA `(.L_x_7) ;  /* 0x00000000000c8947 */ /* 0x000fea0003800000 */
[----:B------:R-:W2:Y:S02]  /*0d50*/  LD.E R2, desc[UR16][R2.64] ;  /* 0x0000001002027980 */ /* 0x000ea4000c101900 */
[----:B--2---:R-:W-:Y:S01]  /*0d60*/  R2UR UR20, R2 ;  /* 0x00000000021472ca */ /* 0x004fe200000e0000 */
[----:B------:R-:W-:-:S14]  /*0d70*/  BRA `(.L_x_8) ;  /* 0x0000000000247947 */ /* 0x000fdc0003800000 */
.L_x_7:
[----:B------:R-:W-:Y:S02]  /*0d80*/  ULDC.64 UR4, c[0x0][0x588] ;  /* 0x0001620000047ab9 */ /* 0x000fe40000000a00 */
[----:B------:R-:W-:-:S04]  /*0d90*/  ISETP.NE.U32.AND P0, PT, RZ, UR4, PT ;  /* 0x00000004ff007c0c */ /* 0x000fc8000bf05070 */
[----:B------:R-:W-:-:S13]  /*0da0*/  ISETP.NE.AND.EX P0, PT, RZ, UR5, PT, P0 ;  /* 0x00000005ff007c0c */ /* 0x000fda000bf05300 */
[----:B------:R-:W-:Y:S05]  /*0db0*/  @!P0 BRA `(.L_x_9) ;  /* 0x0000000000108947 */ /* 0x000fea0003800000 */
[----:B0-----:R-:W0:Y:S02]  /*0dc0*/  LDC.64 R2, c[0x0][0x588] ;  /* 0x00016200ff027b82 */ /* 0x001e240000000a00 */
[----:B0-----:R-:W2:Y:S02]  /*0dd0*/  LDG.E R2, desc[UR16][R2.64] ;  /* 0x0000001002027981 */ /* 0x001ea4000c1e1900 */
[----:B--2---:R-:W-:Y:S01]  /*0de0*/  R2UR UR20, R2 ;  /* 0x00000000021472ca */ /* 0x004fe200000e0000 */
[----:B------:R-:W-:-:S14]  /*0df0*/  BRA `(.L_x_8) ;  /* 0x0000000000047947 */ /* 0x000fdc0003800000 */
.L_x_9:
[----:B------:R-:W-:-:S05]  /*0e00*/  ULDC UR20, c[0x0][0x580] ;  /* 0x0001600000147ab9 */ /* 0x000fca0000000800 */
.L_x_8:
[----:B------:R-:W-:Y:S02]  /*0e10*/  ULDC.64 UR4, c[0x0][0x5a0] ;  /* 0x0001680000047ab9 */ /* 0x000fe40000000a00 */
        /* <DEDUP_REMOVED lines=11> */
.L_x_10:
        /* <DEDUP_REMOVED lines=8> */
.L_x_12:
[----:B------:R-:W-:-:S05]  /*0f50*/  ULDC UR21, c[0x0][0x584] ;  /* 0x0001610000157ab9 */ /* 0x000fca0000000800 */
.L_x_11:
[----:B------:R-:W-:-:S13]  /*0f60*/  LOP3.LUT P0, RZ, R4, 0xff, RZ, 0xc0, !PT ;  /* 0x000000ff04ff7812 */ /* 0x000fda000780c0ff */
[----:B------:R-:W-:Y:S05]  /*0f70*/  @!P0 EXIT ;  /* 0x000000000000894d */ /* 0x000fea0003800000 */
[----:B------:R-:W-:Y:S01]  /*0f80*/  ULDC UR4, c[0x0][0x28c] ;  /* 0x0000a30000047ab9 */ /* 0x000fe20000000800 */
[----:B------:R-:W-:Y:S02]  /*0f90*/  ULOP3.LUT UR23, UR13, 0x1, URZ, 0xfc, !UPT ;  /* 0x000000010d177892 */ /* 0x000fe4000f8efc3f */
[----:B------:R-:W-:-:S04]  /*0fa0*/  UIADD3 UR4, UR4, 0x1f, URZ ;  /* 0x0000001f04047890 */ /* 0x000fc8000fffe03f */
[----:B------:R-:W-:-:S04]  /*0fb0*/  USHF.R.S32.HI UR5, URZ, 0x1f, UR4 ;  /* 0x0000001f3f057899 */ /* 0x000fc80008011404 */
[----:B------:R-:W-:-:S03]  /*0fc0*/  ULEA.HI UR5, UR5, UR4, URZ, 0x5 ;  /* 0x0000000405057291 */ /* 0x000fc6000f8f283f */
[----:B------:R-:W-:Y:S01]  /*0fd0*/  UMOV UR4, URZ ;  /* 0x0000003f00047c82 */ /* 0x000fe20008000000 */
[----:B------:R-:W-:-:S03]  /*0fe0*/  USHF.R.S32.HI UR12, URZ, 0x5, UR5 ;  /* 0x000000053f0c7899 */ /* 0x000fc60008011405 */
[----:B------:R-:W-:-:S09]  /*0ff0*/  UMOV UR5, URZ ;  /* 0x0000003f00057c82 */ /* 0x000fd20008000000 */
.L_x_293:
[----:B0-----:R-:W0:Y:S01]  /*1000*/  S2R R0, SR_TID.X ;  /* 0x0000000000007919 */ /* 0x001e220000002100 */
[----:B-1----:R-:W1:Y:S01]  /*1010*/  S2UR UR11, SR_CgaCtaId ;  /* 0x00000000000b79c3 */ /* 0x002e620000008800 */
[----:B------:R-:W-:Y:S01]  /*1020*/  UMOV UR14, 0x400 ;  /* 0x00000400000e7882 */ /* 0x000fe20000000000 */
[----:B------:R-:W-:Y:S01]  /*1030*/  UMOV UR6, URZ ;  /* 0x0000003f00067c82 */ /* 0x000fe20008000000 */
[----:B------:R-:W-:Y:S01]  /*1040*/  STL [R1+0x74], RZ ;  /* 0x000074ff01007387 */ /* 0x000fe20000100800 */
[----:B------:R-:W-:Y:S01]  /*1050*/  UMOV UR7, URZ ;  /* 0x0000003f00077c82 */ /* 0x000fe20008000000 */
[----:B------:R-:W-:Y:S01]  /*1060*/  UMOV UR8, URZ ;  /* 0x0000003f00087c82 */ /* 0x000fe20008000000 */
[----:B------:R-:W-:Y:S01]  /*1070*/  UMOV UR18, UR5 ;  /* 0x0000000500127c82 */ /* 0x000fe20008000000 */
[----:B------:R-:W-:Y:S01]  /*1080*/  STL [R1+0x70], RZ ;  /* 0x000070ff01007387 */ /* 0x000fe20000100800 */
[----:B--2---:R-:W2:Y:S01]  /*1090*/  LDC R2, c[0x0][0x28c] ;  /* 0x0000a300ff027b82 */ /* 0x004ea20000000800 */
[----:B------:R-:W-:-:S02]  /*10a0*/  CS2R R4, SRZ ;  /* 0x0000000000047805 */ /* 0x000fc4000001ff00 */
[----:B------:R-:W-:Y:S01]  /*10b0*/  CS2R R6, SRZ ;  /* 0x0000000000067805 */ /* 0x000fe2000001ff00 */
[----:B------:R-:W-:Y:S01]  /*10c0*/  STL [R1+0x6c], RZ ;  /* 0x00006cff01007387 */ /* 0x000fe20000100800 */
[----:B------:R-:W-:Y:S02]  /*10d0*/  CS2R R8, SRZ ;  /* 0x0000000000087805 */ /* 0x000fe4000001ff00 */
[----:B------:R-:W-:Y:S02]  /*10e0*/  CS2R R10, SRZ ;  /* 0x00000000000a7805 */ /* 0x000fe4000001ff00 */
[----:B------:R-:W-:Y:S01]  /*10f0*/  CS2R R12, SRZ ;  /* 0x00000000000c7805 */ /* 0x000fe2000001ff00 */
[----:B------:R-:W-:Y:S01]  /*1100*/  STL [R1+0x68], RZ ;  /* 0x000068ff01007387 */ /* 0x000fe20000100800 */
[----:B------:R-:W-:Y:S02]  /*1110*/  CS2R R14, SRZ ;  /* 0x00000000000e7805 */ /* 0x000fe4000001ff00 */
[----:B------:R-:W-:-:S02]  /*1120*/  CS2R R16, SRZ ;  /* 0x0000000000107805 */ /* 0x000fc4000001ff00 */
[----:B------:R-:W-:Y:S01]  /*1130*/  CS2R R18, SRZ ;  /* 0x0000000000127805 */ /* 0x000fe2000001ff00 */
[----:B------:R-:W-:Y:S01]  /*1140*/  STL [R1+0x64], RZ ;  /* 0x000064ff01007387 */ /* 0x000fe20000100800 */
[----:B------:R-:W-:Y:S02]  /*1150*/  CS2R R20, SRZ ;  /* 0x0000000000147805 */ /* 0x000fe4000001ff00 */
[----:B------:R-:W-:Y:S02]  /*1160*/  CS2R R22, SRZ ;  /* 0x0000000000167805 */ /* 0x000fe4000001ff00 */
[----:B------:R-:W-:Y:S01]  /*1170*/  CS2R R152, SRZ ;  /* 0x0000000000987805 */ /* 0x000fe2000001ff00 */
[----:B------:R-:W-:Y:S01]  /*1180*/  STL [R1+0x60], RZ ;  /* 0x000060ff01007387 */ /* 0x000fe20000100800 */
[----:B-1----:R-:W-:Y:S01]  /*1190*/  ULEA UR14, UR11, UR14, 0x18 ;  /* 0x0000000e0b0e7291 */ /* 0x002fe2000f8ec03f */
[----:B------:R-:W-:Y:S02]  /*11a0*/  CS2R R154, SRZ ;  /* 0x00000000009a7805 */ /* 0x000fe4000001ff00 */
[----:B------:R-:W-:Y:S01]  /*11b0*/  CS2R R156, SRZ ;  /* 0x00000000009c7805 */ /* 0x000fe2000001ff00 */
[----:B------:R-:W-:Y:S01]  /*11c0*/  STL [R1+0x5c], RZ ;  /* 0x00005cff01007387 */ /* 0x000fe20000100800 */
[----:B------:R-:W-:-:S02]  /*11d0*/  CS2R R158, SRZ ;  /* 0x00000000009e7805 */ /* 0x000fc4000001ff00 */
[----:B------:R-:W-:Y:S02]  /*11e0*/  CS2R R160, SRZ ;  /* 0x0000000000a07805 */ /* 0x000fe4000001ff00 */
[----:B------:R-:W-:Y:S02]  /*11f0*/  CS2R R162, SRZ ;  /* 0x0000000000a27805 */ /* 0x000fe4000001ff00 */
[----:B0-----:R-:W-:Y:S01]  /*1200*/  LOP3.LUT R0, R0, 0x80, RZ, 0xc0, !PT ;  /* 0x0000008000007812 */ /* 0x001fe200078ec0ff */
[----:B------:R-:W-:Y:S01]  /*1210*/  STL [R1+0x58], RZ ;  /* 0x000058ff01007387 */ /* 0x000fe20000100800 */
[----:B--2---:R-:W-:Y:S02]  /*1220*/  ISETP.GE.AND P0, PT, R2, 0x1, PT ;  /* 0x000000010200780c */ /* 0x004fe40003f06270 */
[----:B------:R-:W-:Y:S02]  /*1230*/  CS2R R2, SRZ ;  /* 0x0000000000027805 */ /* 0x000fe4000001ff00 */
[----:B------:R-:W-:Y:S01]  /*1240*/  SHF.R.U32.HI R0, RZ, 0x7, R0 ;  /* 0x00000007ff007819 */ /* 0x000fe20000011600 */
[----:B------:R-:W-:Y:S01]  /*1250*/  STL [R1+0x54], RZ ;  /* 0x000054ff01007387 */ /* 0x000fe20000100800 */
[----:B------:R-:W-:-:S02]  /*1260*/  CS2R R164, SRZ ;  /* 0x0000000000a47805 */ /* 0x000fc4000001ff00 */
[----:B------:R-:W-:Y:S02]  /*1270*/  CS2R R166, SRZ ;  /* 0x0000000000a67805 */ /* 0x000fe4000001ff00 */
[----:B------:R-:W-:Y:S01]  /*1280*/  CS2R R168, SRZ ;  /* 0x0000000000a87805 */ /* 0x000fe2000001ff00 */
[----:B------:R-:W-:Y:S01]  /*1290*/  STL [R1+0x50], RZ ;  /* 0x000050ff01007387 */ /* 0x000fe20000100800 */
[----:B------:R-:W-:Y:S02]  /*12a0*/  CS2R R170, SRZ ;  /* 0x0000000000aa7805 */ /* 0x000fe4000001ff00 */
[----:B------:R-:W-:Y:S02]  /*12b0*/  CS2R R172, SRZ ;  /* 0x0000000000ac7805 */ /* 0x000fe4000001ff00 */
[----:B------:R-:W-:Y:S01]  /*12c0*/  CS2R R174, SRZ ;  /* 0x0000000000ae7805 */ /* 0x000fe2000001ff00 */
[----:B------:R-:W0:Y:S01]  /*12d0*/  SHFL.IDX PT, R0, R0, RZ, 0x1f ;  /* 0x00001fff00007589 */ /* 0x000e2200000e0000 */
[----:B------:R-:W-:-:S02]  /*12e0*/  CS2R R176, SRZ ;  /* 0x0000000000b07805 */ /* 0x000fc4000001ff00 */
[----:B------:R-:W-:Y:S02]  /*12f0*/  CS2R R178, SRZ ;  /* 0x0000000000b27805 */ /* 0x000fe4000001ff00 */
[----:B------:R-:W-:Y:S01]  /*1300*/  CS2R R180, SRZ ;  /* 0x0000000000b47805 */ /* 0x000fe2000001ff00 */
[----:B------:R1:W-:Y:S01]  /*1310*/  STL [R1+0x4c], RZ ;  /* 0x00004cff01007387 */ /* 0x0003e20000100800 */
[----:B------:R-:W-:Y:S02]  /*1320*/  CS2R R182, SRZ ;  /* 0x0000000000b67805 */ /* 0x000fe4000001ff00 */
[----:B------:R-:W-:Y:S02]  /*1330*/  CS2R R184, SRZ ;  /* 0x0000000000b87805 */ /* 0x000fe4000001ff00 */
[----:B------:R-:W-:Y:S01]  /*1340*/  CS2R R186, SRZ ;  /* 0x0000000000ba7805 */ /* 0x000fe2000001ff00 */
[----:B------:R1:W-:Y:S01]  /*1350*/  STL [R1+0x48], RZ ;  /* 0x000048ff01007387 */ /* 0x0003e20000100800 */
        /* <DEDUP_REMOVED lines=14> */
[----:B------:R-:W-:Y:S02]  /*1440*/  CS2R R210, SRZ ;  /* 0x0000000000d27805 */ /* 0x000fe4000001ff00 */
[----:B0-----:R-:W-:Y:S01]  /*1450*/  R2UR UR9, R0 ;  /* 0x00000000000972ca */ /* 0x001fe200000e0000 */
[----:B------:R1:W-:Y:S01]  /*1460*/  STL [R1+0x38], RZ ;  /* 0x000038ff01007387 */ /* 0x0003e20000100800 */
[----:B------:R-:W-:Y:S01]  /*1470*/  IMAD.MOV.U32 R0, RZ, RZ, RZ ;  /* 0x000000ffff007224 */ /* 0x000fe200078e00ff */
[----:B------:R-:W-:-:S02]  /*1480*/  CS2R R212, SRZ ;  /* 0x0000000000d47805 */ /* 0x000fc4000001ff00 */
[----:B------:R-:W-:Y:S01]  /*1490*/  CS2R R214, SRZ ;  /* 0x0000000000d67805 */ /* 0x000fe2000001ff00 */
[----:B------:R1:W-:Y:S01]  /*14a0*/  STL [R1+0x34], RZ ;  /* 0x000034ff01007387 */ /* 0x0003e20000100800 */
[----:B------:R-:W-:Y:S02]  /*14b0*/  CS2R R216, SRZ ;  /* 0x0000000000d87805 */ /* 0x000fe4000001ff00 */
[----:B------:R-:W-:Y:S02]  /*14c0*/  CS2R R218, SRZ ;  /* 0x0000000000da7805 */ /* 0x000fe4000001ff00 */
[----:B------:R-:W-:Y:S01]  /*14d0*/  CS2R R220, SRZ ;  /* 0x0000000000dc7805 */ /* 0x000fe2000001ff00 */
[----:B------:R1:W-:Y:S01]  /*14e0*/  STL [R1+0x30], RZ ;  /* 0x000030ff01007387 */ /* 0x0003e20000100800 */
[----:B------:R-:W-:Y:S02]  /*14f0*/  CS2R R222, SRZ ;  /* 0x0000000000de7805 */ /* 0x000fe4000001ff00 */
[----:B------:R-:W-:Y:S01]  /*1500*/  CS2R R224, SRZ ;  /* 0x0000000000e07805 */ /* 0x000fe2000001ff00 */
[----:B------:R-:W-:Y:S01]  /*1510*/  IMAD.MOV.U32 R226, RZ, RZ, RZ ;  /* 0x000000ffffe27224 */ /* 0x000fe200078e00ff */
[----:B------:R1:W-:Y:S01]  /*1520*/  STL [R1+0x2c], RZ ;  /* 0x00002cff01007387 */ /* 0x0003e20000100800 */
[----:B------:R-:W-:Y:S01]  /*1530*/  ULEA.HI UR10, UR9, UR9, URZ, 0x1 ;  /* 0x00000009090a7291 */ /* 0x000fe2000f8f083f */
[----:B------:R-:W-:Y:S01]  /*1540*/  IMAD.U32 R227, RZ, RZ, UR4 ;  /* 0x00000004ffe37e24 */ /* 0x000fe2000f8e00ff */
[----:B------:R-:W-:Y:S01]  /*1550*/  CS2R R88, SRZ ;  /* 0x0000000000587805 */ /* 0x000fe2000001ff00 */
[----:B------:R1:W-:Y:S01]  /*1560*/  STL [R1+0x28], RZ ;  /* 0x000028ff01007387 */ /* 0x0003e20000100800 */
[----:B------:R-:W-:Y:S01]  /*1570*/  ULOP3.LUT UR10, UR10, 0x1ffffe, URZ, 0xc0, !UPT ;  /* 0x001ffffe0a0a7892 */ /* 0x000fe2000f8ec03f */
[----:B------:R-:W-:-:S02]  /*1580*/  CS2R R90, SRZ ;  /* 0x00000000005a7805 */ /* 0x000fc4000001ff00 */
[----:B------:R-:W-:Y:S01]  /*1590*/  CS2R R92, SRZ ;  /* 0x00000000005c7805 */ /* 0x000fe2000001ff00 */
[----:B------:R1:W-:Y:S01]  /*15a0*/  STL [R1+0x24], RZ ;  /* 0x000024ff01007387 */ /* 0x0003e20000100800 */
[----:B------:R-:W-:Y:S01]  /*15b0*/  UIADD3 UR10, UR9, -UR10, URZ ;  /* 0x8000000a090a7290 */ /* 0x000fe2000fffe03f */
[----:B------:R-:W-:Y:S02]  /*15c0*/  CS2R R94, SRZ ;  /* 0x00000000005e7805 */ /* 0x000fe4000001ff00 */
[----:B------:R-:W-:Y:S01]  /*15d0*/  CS2R R96, SRZ ;  /* 0x0000000000607805 */ /* 0x000fe2000001ff00 */
[----:B------:R1:W-:Y:S01]  /*15e0*/  STL [R1+0x20], RZ ;  /* 0x000020ff01007387 */ /* 0x0003e20000100800 */
[----:B------:R-:W-:Y:S01]  /*15f0*/  ULEA UR10, UR10, UR14, 0xb ;  /* 0x0000000e0a0a7291 */ /* 0x000fe2000f8e583f */
[----:B------:R-:W-:Y:S02]  /*1600*/  CS2R R98, SRZ ;  /* 0x0000000000627805 */ /* 0x000fe4000001ff00 */
[----:B------:R-:W-:Y:S01]  /*1610*/  CS2R R100, SRZ ;  /* 0x0000000000647805 */ /* 0x000fe2000001ff00 */
[----:B------:R1:W-:Y:S01]  /*1620*/  STL [R1+0x1c], RZ ;  /* 0x00001cff01007387 */ /* 0x0003e20000100800 */
[----:B------:R-:W-:Y:S01]  /*1630*/  UIADD3 UR10, UR10, 0x100, URZ ;  /* 0x000001000a0a7890 */ /* 0x000fe2000fffe03f */
[----:B------:R-:W-:-:S02]  /*1640*/  CS2R R102, SRZ ;  /* 0x0000000000667805 */ /* 0x000fc4000001ff00 */
[----:B------:R-:W-:Y:S01]  /*1650*/  CS2R R104, SRZ ;  /* 0x0000000000687805 */ /* 0x000fe2000001ff00 */
[----:B------:R1:W-:Y:S01]  /*1660*/  STL [R1+0x18], RZ ;  /* 0x000018ff01007387 */ /* 0x0003e20000100800 */
[----:B------:R-:W-:Y:S01]  /*1670*/  USHF.R.U32.HI UR10, URZ, 0x4, UR10 ;  /* 0x000000043f0a7899 */ /* 0x000fe2000801160a */
[----:B------:R-:W-:Y:S02]  /*1680*/  CS2R R106, SRZ ;  /* 0x00000000006a7805 */ /* 0x000fe4000001ff00 */
[----:B------:R-:W-:Y:S01]  /*1690*/  CS2R R108, SRZ ;  /* 0x00000000006c7805 */ /* 0x000fe2000001ff00 */
[----:B------:R1:W-:Y:S01]  /*16a0*/  STL [R1+0x14], RZ ;  /* 0x000014ff01007387 */ /* 0x0003e20000100800 */
[----:B------:R-:W-:Y:S01]  /*16b0*/  ULOP3.LUT UR15, UR10, 0x3fff, URZ, 0xc0, !UPT ;  /* 0x00003fff0a0f7892 */ /* 0x000fe2000f8ec03f */
        /* <DEDUP_REMOVED lines=18> */
[----:B------:R1:W-:Y:S01]  /*17e0*/  STL [R1], RZ ;  /* 0x000000ff01007387 */ /* 0x0003e20000100800 */
[----:B------:R-:W-:-:S02]  /*17f0*/  CS2R R138, SRZ ;  /* 0x00000000008a7805 */ /* 0x000fc4000001ff00 */
[----:B------:R-:W-:Y:S02]  /*1800*/  CS2R R140, SRZ ;  /* 0x00000000008c7805 */ /* 0x000fe4000001ff00 */
[----:B------:R-:W-:Y:S02]  /*1810*/  CS2R R142, SRZ ;  /* 0x00000000008e7805 */ /* 0x000fe4000001ff00 */
[----:B------:R-:W-:Y:S02]  /*1820*/  CS2R R144, SRZ ;  /* 0x0000000000907805 */ /* 0x000fe4000001ff00 */
[----:B------:R-:W-:Y:S02]  /*1830*/  CS2R R146, SRZ ;  /* 0x0000000000927805 */ /* 0x000fe4000001ff00 */
[----:B------:R-:W-:Y:S02]  /*1840*/  CS2R R148, SRZ ;  /* 0x0000000000947805 */ /* 0x000fe4000001ff00 */
[----:B------:R-:W-:-:S02]  /*1850*/  CS2R R150, SRZ ;  /* 0x0000000000967805 */ /* 0x000fc4000001ff00 */
[----:B------:R-:W-:Y:S02]  /*1860*/  CS2R R24, SRZ ;  /* 0x0000000000187805 */ /* 0x000fe4000001ff00 */
[----:B---34-:R-:W-:Y:S02]  /*1870*/  CS2R R26, SRZ ;  /* 0x00000000001a7805 */ /* 0x018fe4000001ff00 */
[----:B------:R-:W-:Y:S02]  /*1880*/  CS2R R28, SRZ ;  /* 0x00000000001c7805 */ /* 0x000fe4000001ff00 */
[----:B------:R-:W-:Y:S02]  /*1890*/  CS2R R30, SRZ ;  /* 0x00000000001e7805 */ /* 0x000fe4000001ff00 */
[----:B------:R-:W-:Y:S02]  /*18a0*/  CS2R R32, SRZ ;  /* 0x0000000000207805 */ /* 0x000fe4000001ff00 */
        /* <DEDUP_REMOVED lines=26> */
[----:B------:R-:W-:Y:S01]  /*1a50*/  CS2R R86, SRZ ;  /* 0x0000000000567805 */ /* 0x000fe2000001ff00 */
[----:B-1----:R-:W-:Y:S06]  /*1a60*/  @!P0 BRA `(.L_x_13) ;  /* 0x0000001000608947 */ /* 0x002fec0003800000 */
[----:B------:R-:W-:-:S06]  /*1a70*/  UISETP.NE.AND UP0, UPT, UR23, 0x3, UPT ;  /* 0x000000031700788c */ /* 0x000fcc000bf05270 */
[----:B------:R-:W-:-:S13]  /*1a80*/  PLOP3.LUT P1, PT, PT, PT, UP0, 0x80, 0x0 ;  /* 0x000000000000781c */ /* 0x000fda0003f2f008 */
[----:B------:R-:W-:Y:S05]  /*1a90*/  @!P1 BRA `(.L_x_14) ;  /* 0x0000000000049947 */ /* 0x000fea0003800000 */
[----:B------:R-:W-:Y:S01]  /*1aa0*/  BPT.TRAP 0x1 ;  /* 0x000000040000795c */ /* 0x000fe20000300000 */
.L_x_14:
[----:B------:R-:W-:Y:S01]  /*1ab0*/  ULEA UR7, UR5, UR14, 0x3 ;  /* 0x0000000e05077291 */ /* 0x000fe2000f8e183f */
[----:B------:R-:W-:-:S05]  /*1ac0*/  IMAD.U32 R0, RZ, RZ, UR4 ;  /* 0x00000004ff007e24 */ /* 0x000fca000f8e00ff */
[----:B------:R-:W-:-:S04]  /*1ad0*/  SHF.L.U32 R0, R0, 0x1f, RZ ;  /* 0x0000001f00007819 */ /* 0x000fc800000006ff */
[----:B------:R0:W1:Y:S01]  /*1ae0*/  SYNCS.PHASECHK.TRANS64.TRYWAIT P0, [UR7], R0 ;  /* 0x00000000ff0075a7 */ /* 0x0000620008000147 */
[----:B------:R-:W-:Y:S05]  /*1af0*/  @!P1 BRA `(.L_x_15) ;  /* 0x0000000000049947 */ /* 0x000fea0003800000 */
[----:B------:R-:W-:Y:S01]  /*1b00*/  BPT.TRAP 0x1 ;  /* 0x000000040000795c */ /* 0x000fe20000300000 */
.L_x_15:
[----:B------:R2:W-:Y:S01]  /*1b10*/  STL [R1+0x74], RZ ;  /* 0x000074ff01007387 */ /* 0x0005e20000100800 */
[----:B------:R-:W-:Y:S01]  /*1b20*/  UMOV UR6, 0x1 ;  /* 0x0000000100067882 */ /* 0x000fe20000000000 */
[----:B-1----:R-:W-:Y:S05]  /*1b30*/  @P0 BRA `(.L_x_16) ;  /* 0x0000000000080947 */ /* 0x002fea0003800000 */
[----:B------:R-:W1:Y:S02]  /*1b40*/  SYNCS.PHASECHK.TRANS64.TRYWAIT P0, [UR7], R0 ;  /* 0x00000000ff0075a7 */ /* 0x000e640008000147 */
[----:B-1----:R-:W-:Y:S05]  /*1b50*/  @!P0 BRA `(.L_x_17) ;  /* 0x000000e400248947 */ /* 0x002fea0003800000 */
.L_x_16:
[----:B------:R3:W-:Y:S01]  /*1b60*/  STL [R1+0x70], RZ ;  /* 0x000070ff01007387 */ /* 0x0007e20000100800 */
[----:B------:R-:W-:Y:S01]  /*1b70*/  UIADD3 UR7, UR14, 0x6100, URZ ;  /* 0x000061000e077890 */ /* 0x000fe2000fffe03f */
[----:B------:R-:W-:Y:S01]  /*1b80*/  WARPGROUP.ARRIVE ;  /* 0x00000000000079c5 */ /* 0x000fe20000000000 */
[----:B------:R-:W-:Y:S01]  /*1b90*/  ULOP3.LUT UR8, UR15, 0x10000, URZ, 0xfc, !UPT ;  /* 0x000100000f087892 */ /* 0x000fe2000f8efc3f */
[----:B------:R3:W-:Y:S01]  /*1ba0*/  STL [R1+0x6c], RZ ;  /* 0x00006cff01007387 */ /* 0x0007e20000100800 */
[----:B------:R-:W-:Y:S01]  /*1bb0*/  USHF.R.U32.HI UR7, URZ, 0x4, UR7 ;  /* 0x000000043f077899 */ /* 0x000fe20008011607 */
[----:B01----:R-:W-:Y:S01]  /*1bc0*/  IMAD.MOV.U32 R0, RZ, RZ, RZ ;  /* 0x000000ffff007224 */ /* 0x003fe200078e00ff */
[----:B------:R-:W-:Y:S01]  /*1bd0*/  ULEA UR8, UR5, UR8, 0x9 ;  /* 0x0000000805087291 */ /* 0x000fe2000f8e483f */
[----:B------:R3:W-:Y:S01]  /*1be0*/  STL [R1+0x68], RZ ;  /* 0x000068ff01007387 */ /* 0x0007e20000100800 */
[----:B------:R-:W-:Y:S01]  /*1bf0*/  ULOP3.LUT UR7, UR7, 0x3fff, URZ, 0xc0, !UPT ;  /* 0x00003fff07077892 */ /* 0x000fe2000f8ec03f */
[----:B------:R-:W-:Y:S01]  /*1c00*/  CS2R R2, SRZ ;  /* 0x0000000000027805 */ /* 0x000fe2000001ff00 */
[----:B------:R-:W-:Y:S01]  /*1c10*/  UMOV UR9, 0xc0000010 ;  /* 0xc000001000097882 */ /* 0x000fe20000000000 */
[----:B------:R3:W-:Y:S01]  /*1c20*/  STL [R1+0x64], RZ ;  /* 0x000064ff01007387 */ /* 0x0007e20000100800 */
[----:B------:R-:W-:Y:S01]  /*1c30*/  ULOP3.LUT UR7, UR7, 0x10000, URZ, 0xfc, !UPT ;  /* 0x0001000007077892 */ /* 0x000fe2000f8efc3f */
[----:B------:R-:W-:Y:S01]  /*1c40*/  CS2R R4, SRZ ;  /* 0x0000000000047805 */ /* 0x000fe2000001ff00 */
[----:B------:R-:W-:Y:S01]  /*1c50*/  UMOV UR11, 0xc0000010 ;  /* 0xc0000010000b7882 */ /* 0x000fe20000000000 */
[----:B------:R3:W-:Y:S01]  /*1c60*/  STL [R1+0x60], RZ ;  /* 0x000060ff01007387 */ /* 0x0007e20000100800 */
[----:B------:R-:W-:Y:S01]  /*1c70*/  ULEA UR10, UR5, UR7, 0x8 ;  /* 0x00000007050a7291 */ /* 0x000fe2000f8e403f */
[----:B------:R-:W-:-:S02]  /*1c80*/  CS2R R6, SRZ ;  /* 0x0000000000067805 */ /* 0x000fc4000001ff00 */
[----:B------:R-:W-:Y:S01]  /*1c90*/  CS2R R8, SRZ ;  /* 0x0000000000087805 */ /* 0x000fe2000001ff00 */
[----:B------:R3:W-:Y:S01]  /*1ca0*/  STL [R1+0x5c], RZ ;  /* 0x00005cff01007387 */ /* 0x0007e20000100800 */
[----:B------:R-:W-:Y:S01]  /*1cb0*/  ULDC UR7, c[0x0][0x50c] ;  /* 0x0001430000077ab9 */ /* 0x000fe20000000800 */
[----:B------:R-:W-:Y:S01]  /*1cc0*/  CS2R R10, SRZ ;  /* 0x00000000000a7805 */ /* 0x000fe2000001ff00 */
[----:B------:R-:W-:Y:S01]  /*1cd0*/  UISETP.NE.AND UP0, UPT, UR7, 0x1, UPT ;  /* 0x000000010700788c */ /* 0x000fe2000bf05270 */
[----:B------:R3:W-:Y:S01]  /*1ce0*/  STL [R1+0x58], RZ ;  /* 0x000058ff01007387 */ /* 0x0007e20000100800 */
[----:B------:R-:W-:Y:S01]  /*1cf0*/  CS2R R12, SRZ ;  /* 0x00000000000c7805 */ /* 0x000fe2000001ff00 */
[----:B------:R-:W-:Y:S01]  /*1d00*/  QGMMA.64x128x32.F32.E5M2.E5M2 R88, gdesc[UR8], RZ, !UPT ;  /* 0x01e00000085879f3 */ /* 0x000fe2000c7038ff */
[----:B------:R-:W-:Y:S01]  /*1d10*/  USEL UR7, URZ, 0x1, UP0 ;  /* 0x000000013f077887 */ /* 0x000fe20008000000 */
[----:B------:R3:W-:Y:S01]  /*1d20*/  STL [R1+0x54], RZ ;  /* 0x000054ff01007387 */ /* 0x0007e20000100800 */
[----:B------:R-:W-:Y:S01]  /*1d30*/  UIADD3 UR8, UR8, 0x100, URZ ;  /* 0x0000010008087890 */ /* 0x000fe2000fffe03f */
[----:B------:R-:W-:Y:S01]  /*1d40*/  CS2R R14, SRZ ;  /* 0x00000000000e7805 */ /* 0x000fe2000001ff00 */
[----:B------:R-:W-:Y:S01]  /*1d50*/  UMOV UR9, 0xc0000010 ;  /* 0xc000001000097882 */ /* 0x000fe20000000000 */
[----:B------:R3:W-:Y:S01]  /*1d60*/  STL [R1+0x50], RZ ;  /* 0x000050ff01007387 */ /* 0x0007e20000100800 */
[----:B------:R-:W-:-:S02]  /*1d70*/  ISETP.NE.AND P0, PT, RZ, UR7, PT ;  /* 0x00000007ff007c0c */ /* 0x000fc4000bf05270 */
[----:B------:R-:W-:Y:S02]  /*1d80*/  CS2R R16, SRZ ;  /* 0x0000000000107805 */ /* 0x000fe4000001ff00 */
[----:B------:R-:W-:Y:S01]  /*1d90*/  CS2R R18, SRZ ;  /* 0x0000000000127805 */ /* 0x000fe2000001ff00 */
[----:B------:R3:W-:Y:S01]  /*1da0*/  STL [R1+0x4c], RZ ;  /* 0x00004cff01007387 */ /* 0x0007e20000100800 */
[----:B------:R-:W-:Y:S01]  /*1db0*/  CS2R R20, SRZ ;  /* 0x0000000000147805 */ /* 0x000fe2000001ff00 */
[----:B------:R-:W-:Y:S01]  /*1dc0*/  QGMMA.64x128x32.F32.E5M2.E5M2 R24, gdesc[UR8], RZ, !UPT, gsb0 ;  /* 0x01e00000081879f3 */ /* 0x000fe2000c0038ff */
[----:B------:R-:W-:Y:S01]  /*1dd0*/  CS2R R22, SRZ ;  /* 0x0000000000167805 */ /* 0x000fe2000001ff00 */
[----:B------:R3:W-:Y:S01]  /*1de0*/  STL [R1+0x48], RZ ;  /* 0x000048ff01007387 */ /* 0x0007e20000100800 */
[----:B------:R-:W-:Y:S02]  /*1df0*/  CS2R R152, SRZ ;  /* 0x0000000000987805 */ /* 0x000fe4000001ff00 */
        /* <DEDUP_REMOVED lines=47> */
[----:B------:R-:W-:Y:S01]  /*20f0*/  CS2R R224, SRZ ;  /* 0x0000000000e07805 */ /* 0x000fe2000001ff00 */
[----:B------:R-:W-:Y:S02]  /*2100*/  IMAD.MOV.U32 R226, RZ, RZ, RZ ;  /* 0x000000ffffe27224 */ /* 0x000fe400078e00ff */
[----:B------:R3:W-:Y:S04]  /*2110*/  STL [R1+0x14], RZ ;  /* 0x000014ff01007387 */ /* 0x0007e80000100800 */
[----:B------:R3:W-:Y:S04]  /*2120*/  STL [R1+0x10], RZ ;  /* 0x000010ff01007387 */ /* 0x0007e80000100800 */
[----:B------:R3:W-:Y:S04]  /*2130*/  STL [R1+0xc], RZ ;  /* 0x00000cff01007387 */ /* 0x0007e80000100800 */
[----:B------:R3:W-:Y:S04]  /*2140*/  STL [R1+0x8], RZ ;  /* 0x000008ff01007387 */ /* 0x0007e80000100800 */
[----:B------:R3:W-:Y:S04]  /*2150*/  STL [R1+0x4], RZ ;  /* 0x000004ff01007387 */ /* 0x0007e80000100800 */
[----:B------:R3:W-:Y:S01]  /*2160*/  STL [R1], RZ ;  /* 0x000000ff01007387 */ /* 0x0007e20000100800 */
[----:B------:R-:W-:Y:S05]  /*2170*/  @!P0 BRA `(.L_x_18) ;  /* 0x0000000800808947 */ /* 0x000fea0003800000 */
[----:B------:R-:W-:Y:S02]  /*2180*/  WARPGROUP.DEPBAR.LE gsb0, 0x0 ;  /* 0x00008000000079c5 */ /* 0x000fe40000010000 */
[----:B------:R-:W-:-:S01]  /*2190*/  FADD R227, RZ, R58 ;  /* 0x0000003affe37221 */ /* 0x000fc20000000000 */
[----:B------:R-:W-:Y:S01]  /*21a0*/  FADD R226, RZ, R88 ;  /* 0x00000058ffe27221 */ /* 0x000fe20000000000 */
[----:B------:R-:W-:-:S01]  /*21b0*/  FADD R225, RZ, R89 ;  /* 0x00000059ffe17221 */ /* 0x000fc20000000000 */
[----:B------:R-:W-:Y:S01]  /*21c0*/  FADD R224, RZ, R90 ;  /* 0x0000005affe07221 */ /* 0x000fe20000000000 */
[----:B------:R-:W-:-:S01]  /*21d0*/  FADD R223, RZ, R91 ;  /* 0x0000005bffdf7221 */ /* 0x000fc20000000000 */
[----:B------:R0:W-:Y:S01]  /*21e0*/  STL [R1], R227 ;  /* 0x000000e301007387 */ /* 0x0001e20000100800 */
[----:B------:R-:W-:-:S01]  /*21f0*/  FADD R222, RZ, R92 ;  /* 0x0000005cffde7221 */ /* 0x000fc20000000000 */
[----:B------:R-:W-:Y:S01]  /*2200*/  FADD R221, RZ, R93 ;  /* 0x0000005dffdd7221 */ /* 0x000fe20000000000 */
[----:B------:R-:W-:-:S01]  /*2210*/  FADD R220, RZ, R94 ;  /* 0x0000005effdc7221 */ /* 0x000fc20000000000 */
[----:B------:R-:W-:Y:S01]  /*2220*/  FADD R219, RZ, R95 ;  /* 0x0000005fffdb7221 */ /* 0x000fe20000000000 */
[----:B------:R-:W-:-:S01]  /*2230*/  FADD R218, RZ, R96 ;  /* 0x00000060ffda7221 */ /* 0x000fc20000000000 */
[----:B------:R-:W-:Y:S01]  /*2240*/  FADD R217, RZ, R97 ;  /* 0x00000061ffd97221 */ /* 0x000fe20000000000 */
[----:B------:R-:W-:-:S01]  /*2250*/  FADD R216, RZ, R98 ;  /* 0x00000062ffd87221 */ /* 0x000fc20000000000 */
[----:B------:R-:W-:Y:S01]  /*2260*/  FADD R215, RZ, R99 ;  /* 0x00000063ffd77221 */ /* 0x000fe20000000000 */
[----:B------:R-:W-:-:S01]  /*2270*/  FADD R214, RZ, R100 ;  /* 0x00000064ffd67221 */ /* 0x000fc20000000000 */
[----:B0-----:R-:W-:Y:S01]  /*2280*/  FADD R227, RZ, R59 ;  /* 0x0000003bffe37221 */ /* 0x001fe20000000000 */
[----:B------:R-:W-:-:S01]  /*2290*/  FADD R213, RZ, R101 ;  /* 0x00000065ffd57221 */ /* 0x000fc20000000000 */
[----:B------:R-:W-:Y:S01]  /*22a0*/  FADD R212, RZ, R102 ;  /* 0x00000066ffd47221 */ /* 0x000fe20000000000 */
[----:B------:R-:W-:-:S01]  /*22b0*/  FADD R211, RZ, R103 ;  /* 0x00000067ffd37221 */ /* 0x000fc20000000000 */
[----:B------:R-:W-:Y:S01]  /*22c0*/  FADD R210, RZ, R104 ;  /* 0x00000068ffd27221 */ /* 0x000fe20000000000 */
[----:B------:R0:W-:Y:S01]  /*22d0*/  STL [R1+0x4], R227 ;  /* 0x000004e301007387 */ /* 0x0001e20000100800 */
        /* <DEDUP_REMOVED lines=93> */
[----:B------:R-:W-:Y:S01]  /*28b0*/  UMOV UR6, URZ ;  /* 0x0000003f00067c82 */ /* 0x000fe20008000000 */
[----:B0-----:R-:W-:-:S05]  /*28c0*/  FADD R227, RZ, R66 ;  /* 0x00000042ffe37221 */ /* 0x001fca0000000000 */
[----:B------:R0:W-:Y:S02]  /*28d0*/  STL [R1+0x20], R227 ;  /* 0x000020e301007387 */ /* 0x0001e40000100800 */
        /* <DEDUP_REMOVED lines=42> */
.L_x_18:
[----:B------:R-:W-:-:S04]  /*2b80*/  UIADD3 UR18, UR5, 0x1, URZ ;  /* 0x0000000105127890 */ /* 0x000fc8000fffe03f */
[----:B------:R-:W-:-:S04]  /*2b90*/  UISETP.NE.AND UP0, UPT, UR18, 0x3, UPT ;  /* 0x000000031200788c */ /* 0x000fc8000bf05270 */
[----:B------:R-:W-:Y:S02]  /*2ba0*/  USEL UR8, URZ, 0x1, UP0 ;  /* 0x000000013f087887 */ /* 0x000fe40008000000 */
[----:B------:R-:W-:Y:S02]  /*2bb0*/  USEL UR18, UR18, URZ, UP0 ;  /* 0x0000003f12127287 */ /* 0x000fe40008000000 */
[----:B------:R-:W-:-:S06]  /*2bc0*/  ULOP3.LUT UR8, UR4, UR8, URZ, 0x3c, !UPT ;  /* 0x0000000804087292 */ /* 0x000fcc000f8e3c3f */
[----:B0-----:R-:W-:Y:S01]  /*2bd0*/  IMAD.U32 R227, RZ, RZ, UR8 ;  /* 0x00000008ffe37e24 */ /* 0x001fe2000f8e00ff */
[----:B------:R-:W-:-:S06]  /*2be0*/  UMOV UR8, 0x1 ;  /* 0x0000000100087882 */ /* 0x000fcc0000000000 */
.L_x_13:
[----:B------:R-:W-:-:S04]  /*2bf0*/  UISETP.LT.AND UP0, UPT, UR12, 0x1, UPT ;  /* 0x000000010c00788c */ /* 0x000fc8000bf01270 */
[----:B------:R-:W-:-:S04]  /*2c00*/  USEL UR9, UR12, 0x1, UP0 ;  /* 0x000000010c097887 */ /* 0x000fc80008000000 */
[----:B------:R-:W-:-:S04]  /*2c10*/  UIADD3 UR9, UR12, -UR9, URZ ;  /* 0x800000090c097290 */ /* 0x000fc8000fffe03f */
[----:B------:R-:W-:-:S06]  /*2c20*/  UISETP.GE.AND UP0, UPT, UR9, 0x1, UPT ;  /* 0x000000010900788c */ /* 0x000fcc000bf06270 */
[----:B------:R-:W-:-:S13]  /*2c30*/  PLOP3.LUT P0, PT, PT, PT, UP0, 0x80, 0x0 ;  /* 0x000000000000781c */ /* 0x000fda0003f0f008 */
[----:B------:R-:W-:Y:S05]  /*2c40*/  @!P0 BRA `(.L_x_19) ;  /* 0x00000010007c8947 */ /* 0x000fea0003800000 */
[----:B------:R-:W-:Y:S01]  /*2c50*/  IMAD.U32 R228, RZ, RZ, UR9 ;  /* 0x00000009ffe47e24 */ /* 0x000fe2000f8e00ff */
[----:B------:R-:W-:Y:S01]  /*2c60*/  UMOV UR19, UR5 ;  /* 0x0000000500137c82 */ /* 0x000fe20008000000 */
[----:B------:R-:W-:-:S05]  /*2c70*/  ULDC UR24, c[0x0][0x50c] ;  /* 0x0001430000187ab9 */ /* 0x000fca0000000800 */
.L_x_27:
[----:B------:R-:W-:-:S06]  /*2c80*/  UISETP.NE.AND UP0, UPT, UR23, 0x3, UPT ;  /* 0x000000031700788c */ /* 0x000fcc000bf05270 */
[----:B------:R-:W-:-:S13]  /*2c90*/  PLOP3.LUT P1, PT, PT, PT, UP0, 0x80, 0x0 ;  /* 0x000000000000781c */ /* 0x000fda0003f2f008 */
[----:B01----:R-:W-:Y:S05]  /*2ca0*/  @!P1 BRA `(.L_x_20) ;  /* 0x0000000000049947 */ /* 0x003fea0003800000 */
[----:B------:R-:W-:Y:S01]  /*2cb0*/  BPT.TRAP 0x1 ;  /* 0x000000040000795c */ /* 0x000fe20000300000 */
.L_x_20:
[----:B------:R-:W0:Y:S01]  /*2cc0*/  S2UR UR9, SR_CgaCtaId ;  /* 0x00000000000979c3 */ /* 0x000e220000008800 */
[----:B------:R-:W-:Y:S01]  /*2cd0*/  UMOV UR14, 0x400 ;  /* 0x00000400000e7882 */ /* 0x000fe20000000000 */
[----:B------:R-:W-:Y:S01]  /*2ce0*/  SHF.L.U32 R229, R227, 0x1f, RZ ;  /* 0x0000001fe3e57819 */ /* 0x000fe200000006ff */
[----:B0-----:R-:W-:-:S04]  /*2cf0*/  ULEA UR14, UR9, UR14, 0x18 ;  /* 0x0000000e090e7291 */ /* 0x001fc8000f8ec03f */
[----:B------:R-:W-:-:S09]  /*2d00*/  ULEA UR9, UR18, UR14, 0x3 ;  /* 0x0000000e12097291 */ /* 0x000fd2000f8e183f */
[----:B------:R0:W1:Y:S01]  /*2d10*/  SYNCS.PHASECHK.TRANS64.TRYWAIT P0, [UR9], R229 ;  /* 0x000000e5ff0075a7 */ /* 0x0000620008000149 */
[----:B------:R-:W-:Y:S05]  /*2d20*/  @!P1 BRA `(.L_x_21) ;  /* 0x0000000000049947 */ /* 0x000fea0003800000 */
[----:B------:R-:W-:Y:S01]  /*2d30*/  BPT.TRAP 0x1 ;  /* 0x000000040000795c */ /* 0x000fe20000300000 */
.L_x_21:
[----:B-1----:R-:W-:Y:S05]  /*2d40*/  @P0 BRA `(.L_x_22) ;  /* 0x0000000000080947 */ /* 0x002fea0003800000 */
[----:B------:R-:W1:Y:S02]  /*2d50*/  SYNCS.PHASECHK.TRANS64.TRYWAIT P0, [UR9], R229 ;  /* 0x000000e5ff0075a7 */ /* 0x000e640008000149 */
[----:B-1----:R-:W-:Y:S05]  /*2d60*/  @!P0 BRA `(.L_x_23) ;  /* 0x000000d000b88947 */ /* 0x002fea0003800000 */
.L_x_22:
[----:B------:R-:W-:Y:S01]  /*2d70*/  UIADD3 UR9, UR14, 0x6100, URZ ;  /* 0x000061000e097890 */ /* 0x000fe2000fffe03f */
[----:B------:R-:W-:Y:S01]  /*2d80*/  WARPGROUP.ARRIVE ;  /* 0x00000000000079c5 */ /* 0x000fe20000000000 */
[----:B------:R-:W-:Y:S02]  /*2d90*/  UISETP.NE.AND UP0, UPT, UR7, URZ, UPT ;  /* 0x0000003f0700728c */ /* 0x000fe4000bf05270 */
[----:B------:R-:W-:Y:S02]  /*2da0*/  USHF.R.U32.HI UR9, URZ, 0x4, UR9 ;  /* 0x000000043f097899 */ /* 0x000fe40008011609 */
[----:B------:R-:W-:Y:S02]  /*2db0*/  USEL UR8, UR8, URZ, !UP0 ;  /* 0x0000003f08087287 */ /* 0x000fe4000c000000 */
[----:B------:R-:W-:Y:S02]  /*2dc0*/  ULOP3.LUT UR9, UR9, 0x3fff, URZ, 0xc0, !UPT ;  /* 0x00003fff09097892 */ /* 0x000fe4000f8ec03f */
[----:B------:R-:W-:-:S02]  /*2dd0*/  ULOP3.LUT UR7, UR15, 0x10000, URZ, 0xfc, !UPT ;  /* 0x000100000f077892 */ /* 0x000fc4000f8efc3f */
[----:B------:R-:W-:Y:S02]  /*2de0*/  ULOP3.LUT UR9, UR9, 0x10000, URZ, 0xfc, !UPT ;  /* 0x0001000009097892 */ /* 0x000fe4000f8efc3f */
[----:B------:R-:W-:Y:S02]  /*2df0*/  UISETP.NE.U32.AND UP0, UPT, UR8, URZ, UPT ;  /* 0x0000003f0800728c */ /* 0x000fe4000bf05070 */
[----:B------:R-:W-:Y:S02]  /*2e00*/  ULEA UR8, UR18, UR7, 0x9 ;  /* 0x0000000712087291 */ /* 0x000fe4000f8e483f */
[----:B------:R-:W-:Y:S01]  /*2e10*/  ULEA UR10, UR18, UR9, 0x8 ;  /* 0x00000009120a7291 */ /* 0x000fe2000f8e403f */
[----:B------:R-:W-:Y:S02]  /*2e20*/  UMOV UR11, 0xc0000010 ;  /* 0xc0000010000b7882 */ /* 0x000fe40000000000 */
[----:B------:R-:W-:Y:S01]  /*2e30*/  UMOV UR9, 0xc0000010 ;  /* 0xc000001000097882 */ /* 0x000fe20000000000 */
[----:B------:R-:W-:-:S05]  /*2e40*/  UIADD3 UR6, UR6, 0x1, URZ ;  /* 0x0000000106067890 */ /* 0x000fca000fffe03f */
[----:B------:R-:W-:Y:S01]  /*2e50*/  QGMMA.64x128x32.F32.E5M2.E5M2 R88, gdesc[UR8], R88, UP0 ;  /* 0x01e00000085879f3 */ /* 0x000fe2000bf03858 */
[----:B------:R-:W-:Y:S01]  /*2e60*/  UIADD3 UR8, UR8, 0x100, URZ ;  /* 0x0000010008087890 */ /* 0x000fe2000fffe03f */
[----:B------:R-:W-:-:S10]  /*2e70*/  UMOV UR9, 0xc0000010 ;  /* 0xc000001000097882 */ /* 0x000fd40000000000 */
[----:B------:R-:W-:Y:S01]  /*2e80*/  QGMMA.64x128x32.F32.E5M2.E5M2 R24, gdesc[UR8], R24, UP0, gsb0 ;  /* 0x01e00000081879f3 */ /* 0x000fe2000b803818 */
[----:B------:R-:W-:-:S04]  /*2e90*/  UISETP.NE.AND UP0, UPT, UR6, UR24, UPT ;  /* 0x000000180600728c */ /* 0x000fc8000bf05270 */
[----:B------:R-:W-:-:S06]  /*2ea0*/  USEL UR7, URZ, 0x1, UP0 ;  /* 0x000000013f077887 */ /* 0x000fcc0008000000 */
[----:B------:R-:W-:Y:S01]  /*2eb0*/  ISETP.NE.AND P0, PT, RZ, UR7, PT ;  /* 0x00000007ff007c0c */ /* 0x000fe2000bf05270 */
[----:B------:R-:W-:-:S12]  /*2ec0*/  WARPGROUP.DEPBAR.LE gsb0, 0x1 ;  /* 0x00008000000079c5 */ /* 0x000fd80000010100 */
[----:B------:R-:W-:Y:S05]  /*2ed0*/  @!P0 BRA `(.L_x_24) ;  /* 0x0000000c00808947 */ /* 0x000fea0003800000 */
[----:B------:R-:W-:Y:S02]  /*2ee0*/  WARPGROUP.DEPBAR.LE gsb0, 0x0 ;  /* 0x00008000000079c5 */ /* 0x000fe40000010000 */
[----:B------:R-:W-:-:S01]  /*2ef0*/  FADD R226, R88, R226 ;  /* 0x000000e258e27221 */ /* 0x000fc20000000000 */
[----:B------:R-:W-:Y:S01]  /*2f00*/  FADD R225, R89, R225 ;  /* 0x000000e159e17221 */ /* 0x000fe20000000000 */
[----:B------:R1:W-:Y:S01]  /*2f10*/  STL [R1+0x88], R227 ;  /* 0x000088e301007387 */ /* 0x0003e20000100800 */
[----:B------:R-:W-:-:S01]  /*2f20*/  FADD R224, R90, R224 ;  /* 0x000000e05ae07221 */ /* 0x000fc20000000000 */
[----:B------:R-:W-:Y:S01]  /*2f30*/  FADD R223, R91, R223 ;  /* 0x000000df5bdf7221 */ /* 0x000fe20000000000 */
[----:B------:R-:W-:-:S01]  /*2f40*/  FADD R222, R92, R222 ;  /* 0x000000de5cde7221 */ /* 0x000fc20000000000 */
[----:B------:R-:W-:Y:S01]  /*2f50*/  FADD R221, R93, R221 ;  /* 0x000000dd5ddd7221 */ /* 0x000fe20000000000 */
[----:B-1----:R-:W4:Y:S04]  /*2f60*/  LDL.LU R227, [R1+0x30] ;  /* 0x0000300001e37983 */ /* 0x002f280000300800 */
[----:B------:R1:W-:Y:S01]  /*2f70*/  STL [R1+0x8c], R226 ;  /* 0x00008ce201007387 */ /* 0x0003e20000100800 */
[----:B------:R-:W-:-:S01]  /*2f80*/  FADD R220, R94, R220 ;  /* 0x000000dc5edc7221 */ /* 0x000fc20000000000 */
[----:B------:R-:W-:-:S02]  /*2f90*/  FADD R219, R95, R219 ;  /* 0x000000db5fdb7221 */ /* 0x000fc40000000000 */
[----:B-1----:R-:W2:Y:S04]  /*2fa0*/  LDL.LU R226, [R1+0x2c] ;  /* 0x00002c0001e27983 */ /* 0x002ea80000300800 */
[----:B------:R1:W-:Y:S01]  /*2fb0*/  STL [R1+0x90], R225 ;  /* 0x000090e101007387 */ /* 0x0003e20000100800 */
[----:B------:R-:W-:-:S03]  /*2fc0*/  FADD R218, R96, R218 ;  /* 0x000000da60da7221 */ /* 0x000fc60000000000 */
[----:B-1----:R-:W3:Y:S04]  /*2fd0*/  LDL.LU R225, [R1+0x28] ;  /* 0x0000280001e17983 */ /* 0x002ee80000300800 */
        /* <DEDUP_REMOVED lines=9> */
[----:B------:R1:W-:Y:S04]  /*3070*/  STL [R1+0xa0], R221 ;  /* 0x0000a0dd01007387 */ /* 0x0003e80000100800 */
        /* <DEDUP_REMOVED lines=12> */
[----:B-1----:R-:W3:Y:S01]  /*3140*/  LDL.LU R215, [R1] ;  /* 0x0000000001d77983 */ /* 0x002ee20000300800 */
[----:B------:R-:W-:-:S01]  /*3150*/  FADD R214, R100, R214 ;  /* 0x000000d664d67221 */ /* 0x000fc20000000000 */
[----:B------:R-:W-:Y:S01]  /*3160*/  FADD R213, R101, R213 ;  /* 0x000000d565d57221 */ /* 0x000fe20000000000 */
[----:B------:R-:W-:-:S01]  /*3170*/  FADD R212, R102, R212 ;  /* 0x000000d466d47221 */ /* 0x000fc20000000000 */
[----:B------:R-:W-:Y:S01]  /*3180*/  FADD R211, R103, R211 ;  /* 0x000000d367d37221 */ /* 0x000fe20000000000 */
[----:B------:R-:W-:-:S01]  /*3190*/  FADD R210, R104, R210 ;  /* 0x000000d268d27221 */ /* 0x000fc20000000000 */
[----:B------:R-:W-:Y:S01]  /*31a0*/  STL [R1+0xbc], R214 ;  /* 0x0000bcd601007387 */ /* 0x000fe20000100800 */
        /* <DEDUP_REMOVED lines=11> */
[----:B------:R1:W-:Y:S01]  /*3260*/  STL [R1+0xc8], R211 ;  /* 0x0000c8d301007387 */ /* 0x0003e20000100800 */
[----:B------:R-:W-:-:S01]  /*3270*/  FADD R200, R114, R200 ;  /* 0x000000c872c87221 */ /* 0x000fc20000000000 */
[----:B------:R-:W-:Y:S01]  /*3280*/  FADD R199, R115, R199 ;  /* 0x000000c773c77221 */ /* 0x000fe20000000000 */
        /* <DEDUP_REMOVED lines=69> */
[----:B-----5:R-:W-:Y:S01]  /*36e0*/  FADD R0, R57, R0 ;  /* 0x0000000039007221 */ /* 0x020fe20000000000 */
[----:B----4-:R-:W-:-:S01]  /*36f0*/  FADD R227, R70, R227 ;  /* 0x000000e346e37221 */ /* 0x010fc20000000000 */
[----:B--2---:R-:W-:Y:S01]  /*3700*/  FADD R226, R69, R226 ;  /* 0x000000e245e27221 */ /* 0x004fe20000000000 */
[----:B---3--:R-:W-:-:S01]  /*3710*/  FADD R225, R68, R225 ;  /* 0x000000e144e17221 */ /* 0x008fc20000000000 */
        /* <DEDUP_REMOVED lines=9> */
[----:B------:R-:W-:-:S05]  /*37b0*/  FADD R215, R58, R215 ;  /* 0x000000d73ad77221 */ /* 0x000fca0000000000 */
[----:B------:R2:W-:Y:S04]  /*37c0*/  STL [R1], R215 ;  /* 0x000000d701007387 */ /* 0x0005e80000100800 */
[----:B------:R3:W-:Y:S04]  /*37d0*/  STL [R1+0x4], R216 ;  /* 0x000004d801007387 */ /* 0x0007e80000100800 */
        /* <DEDUP_REMOVED lines=8> */
[----:B-1----:R-:W4:Y:S04]  /*3860*/  LDL.LU R211, [R1+0x34] ;  /* 0x0000340001d37983 */ /* 0x002f280000300800 */
[----:B------:R1:W-:Y:S04]  /*3870*/  STL [R1+0x28], R225 ;  /* 0x000028e101007387 */ /* 0x0003e80000100800 */
[----:B------:R-:W4:Y:S04]  /*3880*/  LDL.LU R212, [R1+0x38] ;  /* 0x0000380001d47983 */ /* 0x000f280000300800 */
[----:B------:R1:W-:Y:S04]  /*3890*/  STL [R1+0x2c], R226 ;  /* 0x00002ce201007387 */ /* 0x0003e80000100800 */
[----:B------:R-:W4:Y:S04]  /*38a0*/  LDL.LU R213, [R1+0x3c] ;  /* 0x00003c0001d57983 */ /* 0x000f280000300800 */
[----:B------:R1:W-:Y:S04]  /*38b0*/  STL [R1+0x30], R227 ;  /* 0x000030e301007387 */ /* 0x0003e80000100800 */
[----:B------:R-:W4:Y:S04]  /*38c0*/  LDL.LU R214, [R1+0x40] ;  /* 0x0000400001d67983 */ /* 0x000f280000300800 */
[----:B--2---:R-:W2:Y:S04]  /*38d0*/  LDL.LU R215, [R1+0x44] ;  /* 0x0000440001d77983 */ /* 0x004ea80000300800 */
[----:B---3--:R-:W3:Y:S04]  /*38e0*/  LDL.LU R216, [R1+0x48] ;  /* 0x0000480001d87983 */ /* 0x008ee80000300800 */
[----:B----4-:R-:W4:Y:S04]  /*38f0*/  LDL.LU R217, [R1+0x4c] ;  /* 0x00004c0001d97983 */ /* 0x010f280000300800 */
[----:B0-----:R-:W4:Y:S04]  /*3900*/  LDL.LU R218, [R1+0x50] ;  /* 0x0000500001da7983 */ /* 0x001f280000300800 */
[----:B------:R-:W4:Y:S04]  /*3910*/  LDL.LU R219, [R1+0x54] ;  /* 0x0000540001db7983 */ /* 0x000f280000300800 */
[----:B------:R-:W4:Y:S04]  /*3920*/  LDL.LU R220, [R1+0x58] ;  /* 0x0000580001dc7983 */ /* 0x000f280000300800 */
[----:B------:R-:W4:Y:S04]  /*3930*/  LDL.LU R221, [R1+0x5c] ;  /* 0x00005c0001dd7983 */ /* 0x000f280000300800 */
[----:B------:R-:W4:Y:S04]  /*3940*/  LDL.LU R222, [R1+0x60] ;  /* 0x0000600001de7983 */ /* 0x000f280000300800 */
[----:B------:R-:W4:Y:S04]  /*3950*/  LDL.LU R223, [R1+0x64] ;  /* 0x0000640001df7983 */ /* 0x000f280000300800 */
[----:B------:R-:W4:Y:S04]  /*3960*/  LDL.LU R224, [R1+0x68] ;  /* 0x0000680001e07983 */ /* 0x000f280000300800 */
[----:B-1----:R-:W4:Y:S04]  /*3970*/  LDL.LU R225, [R1+0x6c] ;  /* 0x00006c0001e17983 */ /* 0x002f280000300800 */
[----:B------:R-:W4:Y:S04]  /*3980*/  LDL.LU R226, [R1+0x70] ;  /* 0x0000700001e27983 */ /* 0x000f280000300800 */
[----:B------:R-:W4:Y:S01]  /*3990*/  LDL.LU R227, [R1+0x74] ;  /* 0x0000740001e37983 */ /* 0x000f220000300800 */
[----:B------:R-:W-:-:S05]  /*39a0*/  FADD R211, R71, R211 ;  /* 0x000000d347d37221 */ /* 0x000fca0000000000 */
[----:B------:R0:W-:Y:S01]  /*39b0*/  STL [R1+0x34], R211 ;  /* 0x000034d301007387 */ /* 0x0001e20000100800 */
[----:B------:R-:W-:-:S03]  /*39c0*/  FADD R212, R72, R212 ;  /* 0x000000d448d47221 */ /* 0x000fc60000000000 */
[----:B0-----:R1:W5:Y:S01]  /*39d0*/  LDL.LU R211, [R1+0xc8] ;  /* 0x0000c80001d37983 */ /* 0x0013620000300800 */
[----:B------:R-:W-:-:S03]  /*39e0*/  FADD R213, R73, R213 ;  /* 0x000000d549d57221 */ /* 0x000fc60000000000 */
[----:B------:R0:W-:Y:S01]  /*39f0*/  STL [R1+0x38], R212 ;  /* 0x000038d401007387 */ /* 0x0001e20000100800 */
[----:B------:R-:W-:-:S01]  /*3a00*/  FADD R214, R74, R214 ;  /* 0x000000d64ad67221 */ /* 0x000fc20000000000 */
[----:B--2---:R-:W-:Y:S02]  /*3a10*/  FADD R215, R75, R215 ;  /* 0x000000d74bd77221 */ /* 0x004fe40000000000 */
[----:B0-----:R1:W5:Y:S01]  /*3a20*/  LDL.LU R212, [R1+0xc4] ;  /* 0x0000c40001d47983 */ /* 0x0013620000300800 */
[----:B---3--:R-:W-:-:S03]  /*3a30*/  FADD R216, R76, R216 ;  /* 0x000000d84cd87221 */ /* 0x008fc60000000000 */
[----:B------:R0:W-:Y:S01]  /*3a40*/  STL [R1+0x3c], R213 ;  /* 0x00003cd501007387 */ /* 0x0001e20000100800 */
[----:B----4-:R-:W-:-:S03]  /*3a50*/  FADD R217, R77, R217 ;  /* 0x000000d94dd97221 */ /* 0x010fc60000000000 */
[----:B0-----:R1:W5:Y:S01]  /*3a60*/  LDL.LU R213, [R1+0xc0] ;  /* 0x0000c00001d57983 */ /* 0x0013620000300800 */
[----:B------:R-:W-:-:S03]  /*3a70*/  FADD R218, R78, R218 ;  /* 0x000000da4eda7221 */ /* 0x000fc60000000000 */
[----:B------:R0:W-:Y:S01]  /*3a80*/  STL [R1+0x40], R214 ;  /* 0x000040d601007387 */ /* 0x0001e20000100800 */
[----:B------:R-:W-:-:S01]  /*3a90*/  FADD R219, R79, R219 ;  /* 0x000000db4fdb7221 */ /* 0x000fc20000000000 */
[----:B------:R-:W-:Y:S02]  /*3aa0*/  FADD R220, R80, R220 ;  /* 0x000000dc50dc7221 */ /* 0x000fe40000000000 */
[----:B0-----:R1:W5:Y:S04]  /*3ab0*/  LDL.LU R214, [R1+0xbc] ;  /* 0x0000bc0001d67983 */ /* 0x0013680000300800 */
[----:B------:R0:W-:Y:S01]  /*3ac0*/  STL [R1+0x44], R215 ;  /* 0x000044d701007387 */ /* 0x0001e20000100800 */
[----:B------:R-:W-:-:S01]  /*3ad0*/  FADD R221, R81, R221 ;  /* 0x000000dd51dd7221 */ /* 0x000fc20000000000 */
[----:B------:R-:W-:-:S02]  /*3ae0*/  FADD R222, R82, R222 ;  /* 0x000000de52de7221 */ /* 0x000fc40000000000 */
[----:B0-----:R1:W5:Y:S04]  /*3af0*/  LDL.LU R215, [R1+0xb8] ;  /* 0x0000b80001d77983 */ /* 0x0013680000300800 */
[----:B------:R0:W-:Y:S01]  /*3b00*/  STL [R1+0x48], R216 ;  /* 0x000048d801007387 */ /* 0x0001e20000100800 */
[----:B------:R-:W-:-:S03]  /*3b10*/  FADD R223, R83, R223 ;  /* 0x000000df53df7221 */ /* 0x000fc60000000000 */
        /* <DEDUP_REMOVED lines=13> */
[----:B------:R0:W-:Y:S04]  /*3bf0*/  STL [R1+0x5c], R221 ;  /* 0x00005cdd01007387 */ /* 0x0001e80000100800 */
        /* <DEDUP_REMOVED lines=12> */
[----:B0-----:R1:W5:Y:S01]  /*3cc0*/  LDL.LU R227, [R1+0x88] ;  /* 0x0000880001e37983 */ /* 0x0013620000300800 */
[----:B------:R-:W-:-:S05]  /*3cd0*/  UMOV UR6, URZ ;  /* 0x0000003f00067c82 */ /* 0x000fca0008000000 */
.L_x_24:
[----:B------:R-:W-:Y:S05]  /*3ce0*/  @!P1 BRA `(.L_x_25) ;  /* 0x0000000000049947 */ /* 0x000fea0003800000 */
[----:B------:R-:W-:Y:S01]  /*3cf0*/  BPT.TRAP 0x1 ;  /* 0x000000040000795c */ /* 0x000fe20000300000 */
.L_x_25:
[----:B------:R-:W-:Y:S02]  /*3d00*/  UISETP.GT.U32.AND UP0, UPT, UR13, 0x1, UPT ;  /* 0x000000010d00788c */ /* 0x000fe4000bf04070 */
[----:B------:R-:W-:-:S04]  /*3d10*/  ULEA UR8, UR19, UR14, 0x3 ;  /* 0x0000000e13087291 */ /* 0x000fc8000f8e183f */
[----:B------:R-:W-:Y:S01]  /*3d20*/  UIADD3 UR8, UR8, 0x18, URZ ;  /* 0x0000001808087890 */ /* 0x000fe2000fffe03f */
[----:B------:R-:W-:-:S03]  /*3d30*/  PLOP3.LUT P0, PT, PT, PT, UP0, 0x80, 0x0 ;  /* 0x000000000000781c */ /* 0x000fc60003f0f008 */
[----:B------:R-:W-:-:S09]  /*3d40*/  UPRMT UR8, URZ, 0x654, UR8 ;  /* 0x000006543f087896 */ /* 0x000fd20008000008 */
[----:B------:R-:W-:Y:S01]  /*3d50*/  SYNCS.ARRIVE.TRANS64.RED.A1T0 RZ, [UR8], RZ ;  /* 0x000000ffffff79a7 */ /* 0x000fe20008100408 */
[----:B------:R-:W-:Y:S05]  /*3d60*/  @P0 BRA `(.L_x_26) ;  /* 0x0000000000040947 */ /* 0x000fea0003800000 */
[----:B------:R-:W-:Y:S01]  /*3d70*/  BPT.TRAP 0x1 ;  /* 0x000000040000795c */ /* 0x000fe20000300000 */
.L_x_26:
[----:B------:R-:W-:Y:S01]  /*3d80*/  UIADD3 UR18, UR18, 0x1, URZ ;  /* 0x0000000112127890 */ /* 0x000fe2000fffe03f */
[C---:B------:R-:W-:Y:S01]  /*3d90*/  ISETP.GT.AND P0, PT, R228.reuse, 0x1, PT ;  /* 0x00000001e400780c */ /* 0x040fe20003f04270 */
[----:B------:R-:W-:Y:S01]  /*3da0*/  UIADD3 UR19, UR19, 0x1, URZ ;  /* 0x0000000113137890 */ /* 0x000fe2000fffe03f */
[----:B------:R-:W-:Y:S01]  /*3db0*/  VIADD R228, R228, 0xffffffff ;  /* 0xffffffffe4e47836 */ /* 0x000fe20000000000 */
[----:B------:R-:W-:Y:S02]  /*3dc0*/  UISETP.NE.AND UP0, UPT, UR18, 0x3, UPT ;  /* 0x000000031200788c */ /* 0x000fe4000bf05270 */
[----:B------:R-:W-:Y:S02]  /*3dd0*/  UISETP.NE.AND UP1, UPT, UR19, 0x3, UPT ;  /* 0x000000031300788c */ /* 0x000fe4000bf25270 */
[----:B------:R-:W-:Y:S02]  /*3de0*/  USEL UR8, URZ, 0x1, UP0 ;  /* 0x000000013f087887 */ /* 0x000fe40008000000 */
[----:B------:R-:W-:-:S02]  /*3df0*/  USEL UR18, UR18, URZ, UP0 ;  /* 0x0000003f12127287 */ /* 0x000fc40008000000 */
[----:B------:R-:W-:Y:S02]  /*3e00*/  USEL UR19, UR19, URZ, UP1 ;  /* 0x0000003f13137287 */ /* 0x000fe40008800000 */
[----:B-----5:R-:W-:Y:S01]  /*3e10*/  LOP3.LUT R227, R227, UR8, RZ, 0x3c, !PT ;  /* 0x00000008e3e37c12 */ /* 0x020fe2000f8e3cff */
[----:B------:R-:W-:Y:S01]  /*3e20*/  UMOV UR8, 0x1 ;  /* 0x0000000100087882 */ /* 0x000fe20000000000 */
[----:B------:R-:W-:Y:S08]  /*3e30*/  @P0 BRA `(.L_x_27) ;  /* 0xffffffec00900947 */ /* 0x000ff0000383ffff */
.L_x_19:
[----:B------:R-:W-:-:S04]  /*3e40*/  UISETP.NE.AND UP0, UPT, UR6, URZ, UPT ;  /* 0x0000003f0600728c */ /* 0x000fc8000bf05270 */
[----:B------:R-:W-:-:S06]  /*3e50*/  USEL UR6, URZ, 0x1, !UP0 ;  /* 0x000000013f067887 */ /* 0x000fcc000c000000 */
[----:B------:R-:W-:-:S13]  /*3e60*/  ISETP.NE.AND P0, PT, RZ, UR6, PT ;  /* 0x00000006ff007c0c */ /* 0x000fda000bf05270 */
[----:B------:R-:W-:Y:S05]  /*3e70*/  @!P0 BRA `(.L_x_28) ;  /* 0x0000000c00dc8947 */ /* 0x000fea0003800000 */
[----:B------:R-:W4:Y:S04]  /*3e80*/  LDL.LU R227, [R1+0x74] ;  /* 0x0000740001e37983 */ /* 0x000f280000300800 */
[----:B----4-:R4:W-:Y:S04]  /*3e90*/  STL [R1+0x88], R227 ;  /* 0x000088e301007387 */ /* 0x0109e80000100800 */
[----:B----4-:R-:W4:Y:S04]  /*3ea0*/  LDL.LU R227, [R1+0x70] ;  /* 0x0000700001e37983 */ /* 0x010f280000300800 */
        /* <DEDUP_REMOVED lines=55> */
[----:B----4-:R-:W4:Y:S01]  /*4220*/  LDL.LU R227, [R1] ;  /* 0x0000000001e37983 */ /* 0x010f220000300800 */
[----:B------:R-:W-:-:S02]  /*4230*/  WARPGROUP.DEPBAR.LE gsb0, 0x0 ;  /* 0x00008000000079c5 */ /* 0x000fc40000010000 */
[----:B------:R-:W-:Y:S01]  /*4240*/  FADD R226, R88, R226 ;  /* 0x000000e258e27221 */ /* 0x000fe20000000000 */
        /* <DEDUP_REMOVED lines=97> */
[----:B----4-:R-:W-:-:S05]  /*4860*/  FADD R227, R58, R227 ;  /* 0x000000e33ae37221 */ /* 0x010fca0000000000 */
[----:B------:R4:W-:Y:S04]  /*4870*/  STL [R1], R227 ;  /* 0x000000e301007387 */ /* 0x0009e80000100800 */
[----:B----4-:R-:W4:Y:S02]  /*4880*/  LDL.LU R227, [R1+0xf8] ;  /* 0x0000f80001e37983 */ /* 0x010f240000300800 */
[----:B----4-:R-:W-:-:S05]  /*4890*/  FADD R227, R59, R227 ;  /* 0x000000e33be37221 */ /* 0x010fca0000000000 */
[----:B------:R4:W-:Y:S04]  /*48a0*/  STL [R1+0x4], R227 ;  /* 0x000004e301007387 */ /* 0x0009e80000100800 */
        /* <DEDUP_REMOVED lines=83> */
[----:B------:R4:W-:Y:S02]  /*4de0*/  STL [R1+0x74], R227 ;  /* 0x000074e301007387 */ /* 0x0009e40000100800 */
.L_x_28:
[----:B------:R-:W-:Y:S02]  /*4df0*/  WARPGROUP.DEPBAR.LE gsb0, 0x0 ;  /* 0x00008000000079c5 */ /* 0x000fe40000010000 */
[----:B------:R-:W5:Y:S02]  /*4e00*/  LDC R24, c[0x0][0x28c] ;  /* 0x0000a300ff187b82 */ /* 0x000f640000000800 */
[----:B-----5:R-:W-:-:S13]  /*4e10*/  ISETP.GE.AND P0, PT, R24, 0x1, PT ;  /* 0x000000011800780c */ /* 0x020fda0003f06270 */
[----:B------:R-:W-:Y:S05]  /*4e20*/  @!P0 BRA `(.L_x_29) ;  /* 0x0000000000488947 */ /* 0x000fea0003800000 */
[----:B------:R-:W-:-:S06]  /*4e30*/  UISETP.NE.AND UP0, UPT, UR23, 0x3, UPT ;  /* 0x000000031700788c */ /* 0x000fcc000bf05270 */
[----:B------:R-:W-:-:S13]  /*4e40*/  PLOP3.LUT P0, PT, PT, PT, UP0, 0x80, 0x0 ;  /* 0x000000000000781c */ /* 0x000fda0003f0f008 */
[----:B------:R-:W-:Y:S05]  /*4e50*/  @!P0 BRA `(.L_x_30) ;  /* 0x0000000000048947 */ /* 0x000fea0003800000 */
[----:B------:R-:W-:Y:S01]  /*4e60*/  BPT.TRAP 0x1 ;  /* 0x000000040000795c */ /* 0x000fe20000300000 */
.L_x_30:
[----:B------:R-:W-:-:S04]  /*4e70*/  UISETP.LT.AND UP0, UPT, UR12, 0x1, UPT ;  /* 0x000000010c00788c */ /* 0x000fc8000bf01270 */
[----:B------:R-:W-:Y:S02]  /*4e80*/  USEL UR8, UR12, 0x1, UP0 ;  /* 0x000000010c087887 */ /* 0x000fe40008000000 */
[----:B------:R-:W-:Y:S02]  /*4e90*/  UISETP.GT.U32.AND UP0, UPT, UR13, 0x1, UPT ;  /* 0x000000010d00788c */ /* 0x000fe4000bf04070 */
[----:B------:R-:W-:-:S04]  /*4ea0*/  UIADD3 UR8, UR5, UR12, -UR8 ;  /* 0x0000000c05087290 */ /* 0x000fc8000fffe808 */
[----:B------:R-:W-:Y:S01]  /*4eb0*/  UIMAD.WIDE.U32 UR6, UR8, -0x55555555, URZ ;  /* 0xaaaaaaab080678a5 */ /* 0x000fe2000f8e003f */
[----:B------:R-:W-:-:S03]  /*4ec0*/  PLOP3.LUT P0, PT, PT, PT, UP0, 0x80, 0x0 ;  /* 0x000000000000781c */ /* 0x000fc60003f0f008 */
[----:B------:R-:W-:-:S04]  /*4ed0*/  USHF.R.U32.HI UR6, URZ, 0x1, UR7 ;  /* 0x000000013f067899 */ /* 0x000fc80008011607 */
[----:B------:R-:W-:-:S04]  /*4ee0*/  UIMAD UR8, UR6, -0x3, UR8 ;  /* 0xfffffffd060878a4 */ /* 0x000fc8000f8e0208 */
[----:B------:R-:W-:-:S04]  /*4ef0*/  ULEA UR8, UR8, UR14, 0x3 ;  /* 0x0000000e08087291 */ /* 0x000fc8000f8e183f */
[----:B------:R-:W-:-:S04]  /*4f00*/  UIADD3 UR8, UR8, 0x18, URZ ;  /* 0x0000001808087890 */ /* 0x000fc8000fffe03f */
[----:B------:R-:W-:-:S09]  /*4f10*/  UPRMT UR8, URZ, 0x654, UR8 ;  /* 0x000006543f087896 */ /* 0x000fd20008000008 */
[----:B------:R-:W-:Y:S01]  /*4f20*/  SYNCS.ARRIVE.TRANS64.RED.A1T0 RZ, [UR8], RZ ;  /* 0x000000ffffff79a7 */ /* 0x000fe20008100408 */
[----:B------:R-:W-:Y:S05]  /*4f30*/  @P0 BRA `(.L_x_29) ;  /* 0x0000000000040947 */ /* 0x000fea0003800000 */
[----:B------:R-:W-:Y:S01]  /*4f40*/  BPT.TRAP 0x1 ;  /* 0x000000040000795c */ /* 0x000fe20000300000 */
.L_x_29:
[----:B------:R0:W-:Y:S01]  /*4f50*/  STL [R1+0x8c], R2 ;  /* 0x00008c0201007387 */ /* 0x0001e20000100800 */
[----:B------:R-:W1:Y:S01]  /*4f60*/  LDC R29, c[0x0][0x288] ;  /* 0x0000a200ff1d7b82 */ /* 0x000e620000000800 */
[----:B------:R-:W-:Y:S02]  /*4f70*/  UIADD3 UR9, UR12, UR5, URZ ;  /* 0x000000050c097290 */ /* 0x000fe4000fffe03f */
[----:B------:R-:W-:Y:S01]  /*4f80*/  USHF.R.S32.HI UR10, URZ, 0x1f, UR22 ;  /* 0x0000001f3f0a7899 */ /* 0x000fe20008011416 */
[----:B------:R-:W-:Y:S01]  /*4f90*/  ULDC.64 UR6, c[0x0][0x5d0] ;  /* 0x0001740000067ab9 */ /* 0x000fe20000000a00 */
[----:B------:R-:W-:Y:S01]  /*4fa0*/  ULDC UR11, c[0x0][0x284] ;  /* 0x0000a100000b7ab9 */ /* 0x000fe20000000800 */
[----:B0-----:R-:W2:Y:S04]  /*4fb0*/  LDL.LU R2, [R1+0x80] ;  /* 0x0000800001027983 */ /* 0x001ea80000300800 */
[----:B------:R0:W-:Y:S04]  /*4fc0*/  STL [R1+0x88], R0 ;  /* 0x0000880001007387 */ /* 0x0001e80000100800 */
[----:B----4-:R-:W4:Y:S01]  /*4fd0*/  LDL.LU R227, [R1+0x84] ;  /* 0x0000840001e37983 */ /* 0x010f220000300800 */
[----:B0-----:R-:W0:Y:S02]  /*4fe0*/  S2R R0, SR_TID.X ;  /* 0x0000000000007919 */ /* 0x001e240000002100 */
[----:B0-----:R-:W-:-:S02]  /*4ff0*/  SHF.R.U32.HI R24, RZ, 0x2, R0 ;  /* 0x00000002ff187819 */ /* 0x001fc40000011600 */
[----:B------:R-:W-:Y:S02]  /*5000*/  LOP3.LUT R26, R0, 0x60, RZ, 0xc0, !PT ;  /* 0x00000060001a7812 */ /* 0x000fe400078ec0ff */
[----:B------:R-:W-:Y:S02]  /*5010*/  SHF.R.U32.HI R27, RZ, 0x7, R0 ;  /* 0x00000007ff1b7819 */ /* 0x000fe40000011600 */
[----:B------:R-:W-:Y:S02]  /*5020*/  LOP3.LUT R25, R24, 0x7, RZ, 0xc0, !PT ;  /* 0x0000000718197812 */ /* 0x000fe400078ec0ff */
[----:B------:R-:W-:Y:S02]  /*5030*/  SHF.R.U32.HI R28, RZ, 0x1, R26 ;  /* 0x00000001ff1c7819 */ /* 0x000fe4000001161a */
[----:B------:R-:W-:Y:S02]  /*5040*/  LOP3.LUT R24, R27, 0x1, RZ, 0xc0, !PT ;  /* 0x000000011b187812 */ /* 0x000fe400078ec0ff */
[----:B------:R-:W-:Y:S01]  /*5050*/  IADD3 R27, RZ, -R28, -R25 ;  /* 0x8000001cff1b7210 */ /* 0x000fe20007ffe819 */
[----:B------:R-:W-:-:S02]  /*5060*/  IMAD.SHL.U32 R32, R0, 0x2, RZ ;  /* 0x0000000200207824 */ /* 0x000fc400078e00ff */
[C---:B------:R-:W-:Y:S02]  /*5070*/  IMAD.SHL.U32 R26, R24.reuse, 0x40, RZ ;  /* 0x00000040181a7824 */ /* 0x040fe400078e00ff */
[----:B------:R-:W-:Y:S01]  /*5080*/  IMAD R42, R24, -0x40, R27 ;  /* 0xffffffc0182a7824 */ /* 0x000fe200078e021b */
[----:B------:R-:W-:Y:S01]  /*5090*/  LOP3.LUT R24, R0, 0x3, RZ, 0xc0, !PT ;  /* 0x0000000300187812 */ /* 0x000fe200078ec0ff */
[----:B--2---:R-:W-:Y:S02]  /*50a0*/  IMAD.SHL.U32 R41, R2, 0x80, RZ ;  /* 0x0000008002297824 */ /* 0x004fe400078e00ff */
[----:B------:R0:W5:Y:S04]  /*50b0*/  LDL.LU R2, [R1+0x8c] ;  /* 0x00008c0001027983 */ /* 0x0001680000300800 */
[----:B------:R0:W5:Y:S01]  /*50c0*/  LDL.LU R0, [R1+0x88] ;  /* 0x0000880001007983 */ /* 0x0001620000300800 */
[----:B------:R-:W-:Y:S01]  /*50d0*/  LOP3.LUT R43, R26, 0x40, R25, 0xe2, !PT ;  /* 0x000000401a2b7812 */ /* 0x000fe200078ee219 */
[----:B----4-:R-:W-:Y:S01]  /*50e0*/  IMAD.SHL.U32 R25, R227, 0x100, RZ ;  /* 0x00000100e3197824 */ /* 0x010fe200078e00ff */
[----:B------:R-:W-:Y:S01]  /*50f0*/  UISETP.GT.U32.AND UP0, UPT, UR9, 0x2, UPT ;  /* 0x000000020900788c */ /* 0x000fe2000bf04070 */
[C---:B-1----:R-:W-:Y:S01]  /*5100*/  ISETP.GE.AND P0, PT, R41.reuse, R29, PT ;  /* 0x0000001d2900720c */ /* 0x042fe20003f06270 */
[----:B------:R-:W-:Y:S01]  /*5110*/  UIMAD UR5, UR10, UR6, URZ ;  /* 0x000000060a0572a4 */ /* 0x000fe2000f8e023f */
[----:B------:R-:W-:Y:S01]  /*5120*/  LOP3.LUT R32, R41, 0x6, R32, 0xf8, !PT ;  /* 0x0000000629207812 */ /* 0x000fe200078ef820 */
[----:B------:R-:W-:Y:S01]  /*5130*/  UISETP.LT.U32.AND UP0, UPT, UR12, 0x3, UP0 ;  /* 0x000000030c00788c */ /* 0x000fe20008701070 */
[----:B------:R-:W-:Y:S01]  /*5140*/  ISETP.GE.OR P0, PT, R25, UR11, P0 ;  /* 0x0000000b19007c0c */ /* 0x000fe20008706670 */
[----:B------:R-:W-:Y:S01]  /*5150*/  UISETP.GE.U32.AND UP1, UPT, UR12, 0x3, UPT ;  /* 0x000000030c00788c */ /* 0x000fe2000bf26070 */
[----:B------:R-:W-:Y:S01]  /*5160*/  IMAD.U32 R27, RZ, RZ, UR6 ;  /* 0x00000006ff1b7e24 */ /* 0x000fe2000f8e00ff */
[----:B------:R-:W-:Y:S01]  /*5170*/  UIMAD UR8, UR22, UR7, UR5 ;  /* 0x00000007160872a4 */ /* 0x000fe2000f8e0205 */
[----:B------:R-:W-:Y:S01]  /*5180*/  SHF.R.S32.HI R33, RZ, 0x1f, R32 ;  /* 0x0000001fff217819 */ /* 0x000fe20000011420 */
[----:B------:R-:W-:-:S02]  /*5190*/  UIMAD.WIDE.U32 UR6, UR9, -0x55555555, URZ ;  /* 0xaaaaaaab090678a5 */ /* 0x000fc4000f8e003f */
[----:B------:R-:W-:Y:S02]  /*51a0*/  USEL UR5, URZ, 0x1, !UP0 ;  /* 0x000000013f057887 */ /* 0x000fe4000c000000 */
[----:B------:R-:W-:Y:S01]  /*51b0*/  USHF.R.U32.HI UR6, URZ, 0x1, UR7 ;  /* 0x000000013f067899 */ /* 0x000fe20008011607 */
[----:B------:R-:W-:Y:S01]  /*51c0*/  IMAD.WIDE.U32 R26, R27, UR22, R32 ;  /* 0x000000161b1a7c25 */ /* 0x000fe2000f8e0020 */
[----:B------:R-:W-:Y:S01]  /*51d0*/  ULOP3.LUT UR4, UR4, UR5, URZ, 0x3c, !UPT ;  /* 0x0000000504047292 */ /* 0x000fe2000f8e3c3f */
[----:B------:R-:W-:Y:S02]  /*51e0*/  IADD3 R42, -R25, UR11, R42 ;  /* 0x0000000b192a7c10 */ /* 0x000fe4000fffe12a */
[----:B------:R-:W-:Y:S01]  /*51f0*/  IMAD.WIDE R38, R227, 0x100, RZ ;  /* 0x00000100e3267825 */ /* 0x000fe200078e02ff */
[----:B------:R-:W-:Y:S02]  /*5200*/  UIMAD UR5, UR6, -0x3, UR9 ;  /* 0xfffffffd060578a4 */ /* 0x000fe4000f8e0209 */
[----:B------:R-:W-:Y:S01]  /*5210*/  @UP1 ULOP3.LUT UR4, UR4, 0x1, UR6, 0x78, !UPT ;  /* 0x0000000104041892 */ /* 0x000fe2000f8e7806 */
[----:B------:R-:W-:-:S02]  /*5220*/  IMAD R24, R24, -0x2, R29 ;  /* 0xfffffffe18187824 */ /* 0x000fc400078e021d */
[----:B------:R-:W-:Y:S01]  /*5230*/  VIADD R27, R27, UR8 ;  /* 0x000000081b1b7c36 */ /* 0x000fe20008000000 */
[----:B------:R-:W-:Y:S01]  /*5240*/  LOP3.LUT R43, R38, R43, R28, 0xfe, !PT ;  /* 0x0000002b262b7212 */ /* 0x000fe200078efe1c */
[----:B------:R-:W-:Y:S02]  /*5250*/  IMAD.IADD R41, R24, 0x1, -R41 ;  /* 0x0000000118297824 */ /* 0x000fe400078e0a29 */
[----:B------:R-:W-:Y:S01]  /*5260*/  IMAD.MOV.U32 R40, RZ, RZ, -0x1 ;  /* 0xffffffffff287424 */ /* 0x000fe200078e00ff */
[----:B0-----:R-:W-:Y:S06]  /*5270*/  @P0 BRA `(.L_x_31) ;  /* 0x0000008c00fc0947 */ /* 0x001fec0003800000 */
[----:B------:R-:W0:Y:S01]  /*5280*/  LDC.64 R28, c[0x0][0x5c8] ;  /* 0x00017200ff1c7b82 */ /* 0x000e220000000a00 */
[----:B------:R-:W-:Y:S01]  /*5290*/  ULDC.64 UR6, c[0x0][0x5c0] ;  /* 0x0001700000067ab9 */ /* 0x000fe20000000a00 */
[----:B------:R-:W-:Y:S01]  /*52a0*/  BSSY B0, `(.L_x_31) ;  /* 0x00008fc000007945 */ /* 0x000fe20003800000 */
[-C--:B0-----:R-:W-:Y:S01]  /*52b0*/  IMAD R24, R39, R28.reuse, RZ ;  /* 0x0000001c27187224 */ /* 0x081fe200078e02ff */
[----:B------:R-:W-:Y:S01]  /*52c0*/  SHF.L.U64.HI R34, R28, 0x3, R29 ;  /* 0x000000031c227819 */ /* 0x000fe2000001021d */
[----:B------:R-:W-:-:S04]  /*52d0*/  IMAD.WIDE.U32 R26, R43, R28, R26 ;  /* 0x0000001c2b1a7225 */ /* 0x000fc800078e001a */
[----:B------:R-:W-:Y:S01]  /*52e0*/  IMAD R25, R43, R29, R24 ;  /* 0x0000001d2b197224 */ /* 0x000fe200078e0218 */
[----:B------:R-:W-:Y:S01]  /*52f0*/  IADD3 R24, P3, R26, UR6, RZ ;  /* 0x000000061a187c10 */ /* 0x000fe2000ff7e0ff */
[C---:B------:R-:W-:Y:S01]  /*5300*/  IMAD.SHL.U32 R35, R28.reuse, 0x8, RZ ;  /* 0x000000081c237824 */ /* 0x040fe200078e00ff */
[----:B------:R-:W-:Y:S01]  /*5310*/  LEA R30, P2, R28, R26, 0x7 ;  /* 0x0000001a1c1e7211 */ /* 0x000fe200078438ff */
[----:B------:R-:W-:-:S03]  /*5320*/  IMAD.IADD R27, R27, 0x1, R25 ;  /* 0x000000011b1b7824 */ /* 0x000fc600078e0219 */
[----:B------:R-:W-:Y:S02]  /*5330*/  IADD3 R26, P1, P0, R26, UR6, R35 ;  /* 0x000000061a1a7c10 */ /* 0x000fe4000f83e023 */
[----:B------:R-:W-:Y:S02]  /*5340*/  IADD3.X R25, R27, UR7, RZ, P3, !PT ;  /* 0x000000071b197c10 */ /* 0x000fe40009ffe4ff */
[----:B------:R-:W-:Y:S02]  /*5350*/  FSETP.NEU.AND P3, PT, RZ, UR21, PT ;  /* 0x00000015ff007c0b */ /* 0x000fe4000bf6d000 */
[----:B------:R-:W-:Y:S02]  /*5360*/  LEA.HI.X R31, R28, R27, R29, 0x7, P2 ;  /* 0x0000001b1c1f7211 */ /* 0x000fe400010f3c1d */
[C---:B------:R-:W-:Y:S02]  /*5370*/  IADD3 R28, P2, R30.reuse, UR6, RZ ;  /* 0x000000061e1c7c10 */ /* 0x040fe4000ff5e0ff */
[----:B------:R-:W-:-:S02]  /*5380*/  IADD3 R30, P5, P6, R30, UR6, R35 ;  /* 0x000000061e1e7c10 */ /* 0x000fc4000febe023 */
[----:B------:R-:W-:Y:S02]  /*5390*/  IADD3.X R29, R31, UR7, RZ, P2, !PT ;  /* 0x000000071f1d7c10 */ /* 0x000fe400097fe4ff */
[--C-:B------:R-:W-:Y:S02]  /*53a0*/  IADD3.X R27, R27, UR7, R34.reuse, P1, P0 ;  /* 0x000000071b1b7c10 */ /* 0x100fe40008fe0422 */
[----:B------:R-:W-:Y:S01]  /*53b0*/  IADD3.X R31, R31, UR7, R34, P5, P6 ;  /* 0x000000071f1f7c10 */ /* 0x000fe2000afec422 */
[----:B------:R-:W-:Y:S06]  /*53c0*/  @!P3 BRA `(.L_x_32) ;  /* 0x0000006c001cb947 */ /* 0x000fec0003800000 */
[----:B------:R-:W-:Y:S01]  /*53d0*/  ULDC.64 UR8, c[0x0][0x5b8] ;  /* 0x00016e0000087ab9 */ /* 0x000fe20000000a00 */
[----:B------:R-:W-:Y:S01]  /*53e0*/  ISETP.GE.AND P0, PT, R42, 0x1, PT ;  /* 0x000000012a00780c */ /* 0x000fe20003f06270 */
[----:B------:R-:W-:Y:S02]  /*53f0*/  UIMAD UR6, UR10, UR8, URZ ;  /* 0x000000080a0672a4 */ /* 0x000fe4000f8e023f */
[----:B------:R-:W-:Y:S01]  /*5400*/  IMAD.U32 R35, RZ, RZ, UR8 ;  /* 0x00000008ff237e24 */ /* 0x000fe2000f8e00ff */
[----:B------:R-:W-:Y:S01]  /*5410*/  BSSY B1, `(.L_x_33) ;  /* 0x0000010000017945 */ /* 0x000fe20003800000 */
[----:B------:R-:W-:Y:S01]  /*5420*/  ISETP.LT.OR P3, PT, R41, 0x1, !P0 ;  /* 0x000000012900780c */ /* 0x000fe20004761670 */
[----:B------:R-:W-:Y:S02]  /*5430*/  UIMAD UR6, UR22, UR9, UR6 ;  /* 0x00000009160672a4 */ /* 0x000fe4000f8e0206 */
[----:B------:R-:W-:Y:S01]  /*5440*/  IMAD.WIDE.U32 R32, R35, UR22, R32 ;  /* 0x0000001623207c25 */ /* 0x000fe2000f8e0020 */
[----:B------:R-:W-:-:S03]  /*5450*/  ULDC.64 UR8, c[0x0][0x5a8] ;  /* 0x00016a0000087ab9 */ /* 0x000fc60000000a00 */
[----:B------:R-:W-:Y:S02]  /*5460*/  IMAD.MOV.U32 R36, RZ, RZ, R32 ;  /* 0x000000ffff247224 */ /* 0x000fe400078e0020 */
[----:B------:R-:W-:Y:S01]  /*5470*/  VIADD R37, R33, UR6 ;  /* 0x0000000621257c36 */ /* 0x000fe20008000000 */
[----:B------:R-:W-:Y:S02]  /*5480*/  ULDC.64 UR6, c[0x0][0x5b0] ;  /* 0x00016c0000067ab9 */ /* 0x000fe40000000a00 */
[----:B------:R-:W-:Y:S02]  /*5490*/  IMAD R34, R39, UR6, RZ ;  /* 0x0000000627227c24 */ /* 0x000fe4000f8e02ff */
[----:B------:R-:W-:-:S04]  /*54a0*/  IMAD.WIDE.U32 R32, R43, UR6, R36 ;  /* 0x000000062b207c25 */ /* 0x000fc8000f8e0024 */
[--C-:B------:R-:W-:Y:S01]  /*54b0*/  IMAD R35, R43, UR7, R34.reuse ;  /* 0x000000072b237c24 */ /* 0x100fe2000f8e0222 */
[----:B------:R-:W-:Y:S02]  /*54c0*/  IADD3 R32, P1, R32, UR8, RZ ;  /* 0x0000000820207c10 */ /* 0x000fe4000ff3e0ff */
[----:B------:R-:W-:Y:S02]  /*54d0*/  PRMT R34, RZ, 0x7610, R34 ;  /* 0x00007610ff227816 */ /* 0x000fe40000000022 */
[----:B------:R-:W-:Y:S01]  /*54e0*/  IADD3.X R33, R33, UR9, R35, P1, !PT ;  /* 0x0000000921217c10 */ /* 0x000fe20008ffe423 */
[----:B------:R-:W-:Y:S08]  /*54f0*/  @P3 BRA `(.L_x_34) ;  /* 0x0000000000043947 */ /* 0x000ff00003800000 */
[----:B------:R0:W5:Y:S02]  /*5500*/  LDG.E.U8 R34, desc[UR16][R32.64] ;  /* 0x0000001020227981 */ /* 0x000164000c1e1100 */
.L_x_34:
[----:B------:R-:W-:Y:S05]  /*5510*/  BSYNC B1 ;  /* 0x0000000000017941 */ /* 0x000fea0003800000 */
.L_x_33:
[----:B-----5:R-:W-:Y:S01]  /*5520*/  LOP3.LUT R34, R34, 0xff, RZ, 0xc0, !PT ;  /* 0x000000ff22227812 */ /* 0x020fe200078ec0ff */
[----:B------:R-:W-:Y:S01]  /*5530*/  BSSY B1, `(.L_x_35) ;  /* 0x000000b000017945 */ /* 0x000fe20003800000 */
[----:B------:R-:W-:Y:S02]  /*5540*/  ISETP.LT.OR P2, PT, R41, 0x2, !P0 ;  /* 0x000000022900780c */ /* 0x000fe40004741670 */
[----:B------:R-:W-:-:S05]  /*5550*/  F2FP.F16.E5M2.UNPACK_B R34, R34 ;  /* 0x00000022ff22723e */ /* 0x000fca00020004ff */
[----:B------:R-:W-:-:S05]  /*5560*/  HADD2.F32 R34, -RZ, R34.H0_H0 ;  /* 0x20000022ff227230 */ /* 0x000fca0000004100 */
[----:B------:R-:W-:Y:S01]  /*5570*/  FMUL R35, R34, UR21 ;  /* 0x0000001522237c20 */ /* 0x000fe20008400000 */
[----:B------:R-:W-:-:S03]  /*5580*/  PRMT R34, RZ, 0x7610, R34 ;  /* 0x00007610ff227816 */ /* 0x000fc60000000022 */
[----:B------:R-:W-:-:S05]  /*5590*/  FFMA R35, R226, UR20, R35 ;  /* 0x00000014e2237c23 */ /* 0x000fca0008000023 */
[----:B------:R-:W-:-:S05]  /*55a0*/  F2FP.SATFINITE.E5M2.F32.PACK_AB_MERGE_C R35, RZ, R35, RZ ;  /* 0x00000023ff23723e */ /* 0x000fca00048060ff */
[----:B------:R1:W-:Y:S01]  /*55b0*/  @!P3 STG.E.U8 desc[UR16][R24.64], R35 ;  /* 0x000000231800b986 */ /* 0x0003e2000c101110 */
[----:B------:R-:W-:Y:S05]  /*55c0*/  @P2 BRA `(.L_x_36) ;  /* 0x0000000000042947 */ /* 0x000fea0003800000 */
[----:B------:R2:W5:Y:S02]  /*55d0*/  LDG.E.U8 R34, desc[UR16][R32.64+0x1] ;  /* 0x0000011020227981 */ /* 0x000564000c1e1100 */
.L_x_36:
[----:B------:R-:W-:Y:S05]  /*55e0*/  BSYNC B1 ;  /* 0x0000000000017941 */ /* 0x000fea0003800000 */
.L_x_35:
[----:B-----5:R-:W-:Y:S01]  /*55f0*/  LOP3.LUT R34, R34, 0xff, RZ, 0xc0, !PT ;  /* 0x000000ff22227812 */ /* 0x020fe200078ec0ff */
[----:B------:R-:W-:Y:S01]  /*5600*/  BSSY B1, `(.L_x_37) ;  /* 0x0000013000017945 */ /* 0x000fe20003800000 */
[----:B------:R-:W-:Y:S02]  /*5610*/  IADD3 R45, P1, R43, 0x8, RZ ;  /* 0x000000082b2d7810 */ /* 0x000fe40007f3e0ff */
[----:B------:R-:W-:-:S03]  /*5620*/  F2FP.F16.E5M2.UNPACK_B R34, R34 ;  /* 0x00000022ff22723e */ /* 0x000fc600020004ff */
[----:B-1----:R-:W-:Y:S01]  /*5630*/  IMAD.X R35, RZ, RZ, R39, P1 ;  /* 0x000000ffff237224 */ /* 0x002fe200008e0627 */
[----:B------:R-:W-:Y:S01]  /*5640*/  ISETP.GE.AND P1, PT, R42, 0x9, PT ;  /* 0x000000092a00780c */ /* 0x000fe20003f26270 */
[----:B------:R-:W-:Y:S02]  /*5650*/  HADD2.F32 R34, -RZ, R34.H0_H0 ;  /* 0x20000022ff227230 */ /* 0x000fe40000004100 */
[----:B------:R-:W-:Y:S01]  /*5660*/  IMAD R46, R35, UR6, RZ ;  /* 0x00000006232e7c24 */ /* 0x000fe2000f8e02ff */
[----:B------:R-:W-:Y:S02]  /*5670*/  ISETP.LT.OR P5, PT, R41, 0x1, !P1 ;  /* 0x000000012900780c */ /* 0x000fe40004fa1670 */
[----:B------:R-:W-:Y:S01]  /*5680*/  FMUL R44, R34, UR21 ;  /* 0x00000015222c7c20 */ /* 0x000fe20008400000 */
[----:B------:R-:W-:-:S04]  /*5690*/  IMAD.WIDE.U32 R34, R45, UR6, R36 ;  /* 0x000000062d227c25 */ /* 0x000fc8000f8e0024 */
[----:B------:R-:W-:Y:S01]  /*56a0*/  FFMA R44, R225, UR20, R44 ;  /* 0x00000014e12c7c23 */ /* 0x000fe2000800002c */
[----:B------:R-:W-:Y:S01]  /*56b0*/  IMAD R45, R45, UR7, R46 ;  /* 0x000000072d2d7c24 */ /* 0x000fe2000f8e022e */
[----:B------:R-:W-:-:S03]  /*56c0*/  IADD3 R34, P3, R34, UR8, RZ ;  /* 0x0000000822227c10 */ /* 0x000fc6000ff7e0ff */
[----:B------:R-:W-:Y:S02]  /*56d0*/  F2FP.SATFINITE.E5M2.F32.PACK_AB_MERGE_C R47, RZ, R44, RZ ;  /* 0x0000002cff2f723e */ /* 0x000fe400048060ff */
[----:B------:R-:W-:Y:S02]  /*56e0*/  IADD3.X R35, R35, UR9, R45, P3, !PT ;  /* 0x0000000923237c10 */ /* 0x000fe40009ffe42d */
[----:B------:R-:W-:Y:S01]  /*56f0*/  PRMT R44, RZ, 0x7610, R44 ;  /* 0x00007610ff2c7816 */ /* 0x000fe2000000002c */
[----:B------:R1:W-:Y:S01]  /*5700*/  @!P2 STG.E.U8 desc[UR16][R24.64+0x1], R47 ;  /* 0x0000012f1800a986 */ /* 0x0003e2000c101110 */
[----:B------:R-:W-:Y:S05]  /*5710*/  @P5 BRA `(.L_x_38) ;  /* 0x0000000000045947 */ /* 0x000fea0003800000 */
[----:B------:R4:W5:Y:S02]  /*5720*/  LDG.E.U8 R44, desc[UR16][R34.64] ;  /* 0x00000010222c7981 */ /* 0x000964000c1e1100 */
.L_x_38:
[----:B------:R-:W-:Y:S05]  /*5730*/  BSYNC B1 ;  /* 0x0000000000017941 */ /* 0x000fea0003800000 */
.L_x_37:
        /* <DEDUP_REMOVED lines=12> */
.L_x_40:
[----:B------:R-:W-:Y:S05]  /*5800*/  BSYNC B1 ;  /* 0x0000000000017941 */ /* 0x000fea0003800000 */
.L_x_39:
[----:B-----5:R-:W-:Y:S01]  /*5810*/  LOP3.LUT R44, R44, 0xff, RZ, 0xc0, !PT ;  /* 0x000000ff2c2c7812 */ /* 0x020fe200078ec0ff */
[----:B------:R-:W-:Y:S01]  /*5820*/  BSSY B1, `(.L_x_41) ;  /* 0x000000b000017945 */ /* 0x000fe20003800000 */
[----:B------:R-:W-:Y:S02]  /*5830*/  ISETP.LT.OR P3, PT, R41, 0x9, !P0 ;  /* 0x000000092900780c */ /* 0x000fe40004761670 */
[----:B------:R-:W-:-:S05]  /*5840*/  F2FP.F16.E5M2.UNPACK_B R44, R44 ;  /* 0x0000002cff2c723e */ /* 0x000fca00020004ff */
[----:B------:R-:W-:-:S05]  /*5850*/  HADD2.F32 R44, -RZ, R44.H0_H0 ;  /* 0x2000002cff2c7230 */ /* 0x000fca0000004100 */
[----:B------:R-:W-:-:S04]  /*5860*/  FMUL R44, R44, UR21 ;  /* 0x000000152c2c7c20 */ /* 0x000fc80008400000 */
[----:B------:R-:W-:-:S05]  /*5870*/  FFMA R44, R223, UR20, R44 ;  /* 0x00000014df2c7c23 */ /* 0x000fca000800002c */
[----:B0-----:R-:W-:Y:S02]  /*5880*/  F2FP.SATFINITE.E5M2.F32.PACK_AB_MERGE_C R45, RZ, R44, RZ ;  /* 0x0000002cff2d723e */ /* 0x001fe400048060ff */
[----:B------:R-:W-:-:S03]  /*5890*/  PRMT R44, RZ, 0x7610, R44 ;  /* 0x00007610ff2c7816 */ /* 0x000fc6000000002c */
[----:B------:R0:W-:Y:S01]  /*58a0*/  @!P2 STG.E.U8 desc[UR16][R26.64+0x1], R45 ;  /* 0x0000012d1a00a986 */ /* 0x0001e2000c101110 */
[----:B------:R-:W-:Y:S05]  /*58b0*/  @P3 BRA `(.L_x_42) ;  /* 0x0000000000043947 */ /* 0x000fea0003800000 */
[----:B------:R0:W5:Y:S02]  /*58c0*/  LDG.E.U8 R44, desc[UR16][R32.64+0x8] ;  /* 0x00000810202c7981 */ /* 0x000164000c1e1100 */
.L_x_42:
[----:B------:R-:W-:Y:S05]  /*58d0*/  BSYNC B1 ;  /* 0x0000000000017941 */ /* 0x000fea0003800000 */
.L_x_41:
[----:B-----5:R-:W-:Y:S01]  /*58e0*/  LOP3.LUT R44, R44, 0xff, RZ, 0xc0, !PT ;  /* 0x000000ff2c2c7812 */ /* 0x020fe200078ec0ff */
[----:B------:R-:W-:Y:S01]  /*58f0*/  BSSY B1, `(.L_x_43) ;  /* 0x000000b000017945 */ /* 0x000fe20003800000 */
[----:B------:R-:W-:Y:S02]  /*5900*/  ISETP.LT.OR P2, PT, R41, 0xa, !P0 ;  /* 0x0000000a2900780c */ /* 0x000fe40004741670 */
[----:B------:R-:W-:-:S05]  /*5910*/  F2FP.F16.E5M2.UNPACK_B R44, R44 ;  /* 0x0000002cff2c723e */ /* 0x000fca00020004ff */
[----:B------:R-:W-:-:S05]  /*5920*/  HADD2.F32 R44, -RZ, R44.H0_H0 ;  /* 0x2000002cff2c7230 */ /* 0x000fca0000004100 */
[----:B0-----:R-:W-:Y:S01]  /*5930*/  FMUL R45, R44, UR21 ;  /* 0x000000152c2d7c20 */ /* 0x001fe20008400000 */
[----:B------:R-:W-:-:S03]  /*5940*/  PRMT R44, RZ, 0x7610, R44 ;  /* 0x00007610ff2c7816 */ /* 0x000fc6000000002c */
[----:B------:R-:W-:-:S05]  /*5950*/  FFMA R45, R222, UR20, R45 ;  /* 0x00000014de2d7c23 */ /* 0x000fca000800002d */
[----:B------:R-:W-:-:S05]  /*5960*/  F2FP.SATFINITE.E5M2.F32.PACK_AB_MERGE_C R45, RZ, R45, RZ ;  /* 0x0000002dff2d723e */ /* 0x000fca00048060ff */
[----:B------:R0:W-:Y:S01]  /*5970*/  @!P3 STG.E.U8 desc[UR16][R24.64+0x8], R45 ;  /* 0x0000082d1800b986 */ /* 0x0001e2000c101110 */
[----:B------:R-:W-:Y:S05]  /*5980*/  @P2 BRA `(.L_x_44) ;  /* 0x0000000000042947 */ /* 0x000fea0003800000 */
[----:B------:R0:W5:Y:S02]  /*5990*/  LDG.E.U8 R44, desc[UR16][R32.64+0x9] ;  /* 0x00000910202c7981 */ /* 0x000164000c1e1100 */
.L_x_44:
[----:B------:R-:W-:Y:S05]  /*59a0*/  BSYNC B1 ;  /* 0x0000000000017941 */ /* 0x000fea0003800000 */
.L_x_43:
        /* <DEDUP_REMOVED lines=12> */
.L_x_46:
[----:B------:R-:W-:Y:S05]  /*5a70*/  BSYNC B1 ;  /* 0x0000000000017941 */ /* 0x000fea0003800000 */
.L_x_45:
        /* <DEDUP_REMOVED lines=12> */
.L_x_48:
[----:B------:R-:W-:Y:S05]  /*5b40*/  BSYNC B1 ;  /* 0x0000000000017941 */ /* 0x000fea0003800000 */
.L_x_47:
        /* <DEDUP_REMOVED lines=12> */
.L_x_50:
[----:B------:R-:W-:Y:S05]  /*5c10*/  BSYNC B1 ;  /* 0x0000000000017941 */ /* 0x000fea0003800000 */
.L_x_49:
        /* <DEDUP_REMOVED lines=12> */
.L_x_52:
[----:B------:R-:W-:Y:S05]  /*5ce0*/  BSYNC B1 ;  /* 0x0000000000017941 */ /* 0x000fea0003800000 */
.L_x_51:
        /* <DEDUP_REMOVED lines=12> */
.L_x_54:
[----:B------:R-:W-:Y:S05]  /*5db0*/  BSYNC B1 ;  /* 0x0000000000017941 */ /* 0x000fea0003800000 */
.L_x_53:
        /* <DEDUP_REMOVED lines=12> */
.L_x_56:
[----:B------:R-:W-:Y:S05]  /*5e80*/  BSYNC B1 ;  /* 0x0000000000017941 */ /* 0x000fea0003800000 */
.L_x_55:
        /* <DEDUP_REMOVED lines=12> */
.L_x_58:
[----:B------:R-:W-:Y:S05]  /*5f50*/  BSYNC B1 ;  /* 0x0000000000017941 */ /* 0x000fea0003800000 */
.L_x_57:
        /* <DEDUP_REMOVED lines=12> */
.L_x_60:
[----:B------:R-:W-:Y:S05]  /*6020*/  BSYNC B1 ;  /* 0x0000000000017941 */ /* 0x000fea0003800000 */
.L_x_59:
        /* <DEDUP_REMOVED lines=12> */
.L_x_62:
[----:B------:R-:W-:Y:S05]  /*60f0*/  BSYNC B1 ;  /* 0x0000000000017941 */ /* 0x000fea0003800000 */
.L_x_61:
        /* <DEDUP_REMOVED lines=12> */
.L_x_64:
[----:B------:R-:W-:Y:S05]  /*61c0*/  BSYNC B1 ;  /* 0x0000000000017941 */ /* 0x000fea0003800000 */
.L_x_63:
        /* <DEDUP_REMOVED lines=12> */
.L_x_66:
[----:B------:R-:W-:Y:S05]  /*6290*/  BSYNC B1 ;  /* 0x0000000000017941 */ /* 0x000fea0003800000 */
.L_x_65:
        /* <DEDUP_REMOVED lines=12> */
.L_x_68:
[----:B------:R-:W-:Y:S05]  /*6360*/  BSYNC B1 ;  /* 0x0000000000017941 */ /* 0x000fea0003800000 */
.L_x_67:
        /* <DEDUP_REMOVED lines=12> */
.L_x_70:
[----:B------:R-:W-:Y:S05]  /*6430*/  BSYNC B1 ;  /* 0x0000000000017941 */ /* 0x000fea0003800000 */
.L_x_69:
        /* <DEDUP_REMOVED lines=12> */
.L_x_72:
[----:B------:R-:W-:Y:S05]  /*6500*/  BSYNC B1 ;  /* 0x0000000000017941 */ /* 0x000fea0003800000 */
.L_x_71:
        /* <DEDUP_REMOVED lines=12> */
.L_x_74:
[----:B------:R-:W-:Y:S05]  /*65d0*/  BSYNC B1 ;  /* 0x0000000000017941 */ /* 0x000fea0003800000 */
.L_x_73:
        /* <DEDUP_REMOVED lines=12> */
.L_x_76:
[----:B------:R-:W-:Y:S05]  /*66a0*/  BSYNC B1 ;  /* 0x0000000000017941 */ /* 0x000fea0003800000 */
.L_x_75:
        /* <DEDUP_REMOVED lines=12> */
.L_x_78:
[----:B------:R-:W-:Y:S05]  /*6770*/  BSYNC B1 ;  /* 0x0000000000017941 */ /* 0x000fea0003800000 */
.L_x_77:
        /* <DEDUP_REMOVED lines=12> */
.L_x_80:
[----:B------:R-:W-:Y:S05]  /*6840*/  BSYNC B1 ;  /* 0x0000000000017941 */ /* 0x000fea0003800000 */
.L_x_79:
        /* <DEDUP_REMOVED lines=12> */
.L_x_82:
[----:B------:R-:W-:Y:S05]  /*6910*/  BSYNC B1 ;  /* 0x0000000000017941 */ /* 0x000fea0003800000 */
.L_x_81:
        /* <DEDUP_REMOVED lines=12> */
.L_x_84:
[----:B------:R-:W-:Y:S05]  /*69e0*/  BSYNC B1 ;  /* 0x0000000000017941 */ /* 0x000fea0003800000 */
.L_x_83:
        /* <DEDUP_REMOVED lines=12> */
.L_x_86:
[----:B------:R-:W-:Y:S05]  /*6ab0*/  BSYNC B1 ;  /* 0x0000000000017941 */ /* 0x000fea0003800000 */
.L_x_85:
        /* <DEDUP_REMOVED lines=12> */
.L_x_88:
[----:B------:R-:W-:Y:S05]  /*6b80*/  BSYNC B1 ;  /* 0x0000000000017941 */ /* 0x000fea0003800000 */
.L_x_87:
        /* <DEDUP_REMOVED lines=12> */
.L_x_90:
[----:B------:R-:W-:Y:S05]  /*6c50*/  BSYNC B1 ;  /* 0x0000000000017941 */ /* 0x000fea0003800000 */
.L_x_89:
        /* <DEDUP_REMOVED lines=12> */
.L_x_92:
[----:B------:R-:W-:Y:S05]  /*6d20*/  BSYNC B1 ;  /* 0x0000000000017941 */ /* 0x000fea0003800000 */
.L_x_91:
        /* <DEDUP_REMOVED lines=12> */
.L_x_94:
[----:B------:R-:W-:Y:S05]  /*6df0*/  BSYNC B1 ;  /* 0x0000000000017941 */ /* 0x000fea0003800000 */
.L_x_93:
        /* <DEDUP_REMOVED lines=12> */
.L_x_96:
[----:B------:R-:W-:Y:S05]  /*6ec0*/  BSYNC B1 ;  /* 0x0000000000017941 */ /* 0x000fea0003800000 */
.L_x_95:
        /* <DEDUP_REMOVED lines=12> */
.L_x_98:
[----:B------:R-:W-:Y:S05]  /*6f90*/  BSYNC B1 ;  /* 0x0000000000017941 */ /* 0x000fea0003800000 */
.L_x_97:
        /* <DEDUP_REMOVED lines=12> */
.L_x_100:
[----:B------:R-:W-:Y:S05]  /*7060*/  BSYNC B1 ;  /* 0x0000000000017941 */ /* 0x000fea0003800000 */
.L_x_99:
        /* <DEDUP_REMOVED lines=12> */
.L_x_102:
[----:B------:R-:W-:Y:S05]  /*7130*/  BSYNC B1 ;  /* 0x0000000000017941 */ /* 0x000fea0003800000 */
.L_x_101:
        /* <DEDUP_REMOVED lines=12> */
.L_x_104:
[----:B------:R-:W-:Y:S05]  /*7200*/  BSYNC B1 ;  /* 0x0000000000017941 */ /* 0x000fea0003800000 */
.L_x_103:
        /* <DEDUP_REMOVED lines=12> */
.L_x_106:
[----:B------:R-:W-:Y:S05]  /*72d0*/  BSYNC B1 ;  /* 0x0000000000017941 */ /* 0x000fea0003800000 */
.L_x_105:
        /* <DEDUP_REMOVED lines=12> */
.L_x_108:
[----:B------:R-:W-:Y:S05]  /*73a0*/  BSYNC B1 ;  /* 0x0000000000017941 */ /* 0x000fea0003800000 */
.L_x_107:
        /* <DEDUP_REMOVED lines=12> */
.L_x_110:
[----:B------:R-:W-:Y:S05]  /*7470*/  BSYNC B1 ;  /* 0x0000000000017941 */ /* 0x000fea0003800000 */
.L_x_109:
        /* <DEDUP_REMOVED lines=12> */
.L_x_112:
[----:B------:R-:W-:Y:S05]  /*7540*/  BSYNC B1 ;  /* 0x0000000000017941 */ /* 0x000fea0003800000 */
.L_x_111:
        /* <DEDUP_REMOVED lines=12> */
.L_x_114:
[----:B------:R-:W-:Y:S05]  /*7610*/  BSYNC B1 ;  /* 0x0000000000017941 */ /* 0x000fea0003800000 */
.L_x_113:
        /* <DEDUP_REMOVED lines=12> */
.L_x_116:
[----:B------:R-:W-:Y:S05]  /*76e0*/  BSYNC B1 ;  /* 0x0000000000017941 */ /* 0x000fea0003800000 */
.L_x_115:
        /* <DEDUP_REMOVED lines=12> */
.L_x_118:
[----:B------:R-:W-:Y:S05]  /*77b0*/  BSYNC B1 ;  /* 0x0000000000017941 */ /* 0x000fea0003800000 */
.L_x_117:
        /* <DEDUP_REMOVED lines=12> */
.L_x_120:
[----:B------:R-:W-:Y:S05]  /*7880*/  BSYNC B1 ;  /* 0x0000000000017941 */ /* 0x000fea0003800000 */
.L_x_119:
        /* <DEDUP_REMOVED lines=12> */
.L_x_122:
[----:B------:R-:W-:Y:S05]  /*7950*/  BSYNC B1 ;  /* 0x0000000000017941 */ /* 0x000fea0003800000 */
.L_x_121:
        /* <DEDUP_REMOVED lines=12> */
.L_x_124:
[----:B------:R-:W-:Y:S05]  /*7a20*/  BSYNC B1 ;  /* 0x0000000000017941 */ /* 0x000fea0003800000 */
.L_x_123:
        /* <DEDUP_REMOVED lines=12> */
.L_x_126:
[----:B------:R-:W-:Y:S05]  /*7af0*/  BSYNC B1 ;  /* 0x0000000000017941 */ /* 0x000fea0003800000 */
.L_x_125:
        /* <DEDUP_REMOVED lines=12> */
.L_x_128:
[----:B------:R-:W-:Y:S05]  /*7bc0*/  BSYNC B1 ;  /* 0x0000000000017941 */ /* 0x000fea0003800000 */
.L_x_127:
        /* <DEDUP_REMOVED lines=12> */
.L_x_130:
[----:B------:R-:W-:Y:S05]  /*7c90*/  BSYNC B1 ;  /* 0x0000000000017941 */ /* 0x000fea0003800000 */
.L_x_129:
        /* <DEDUP_REMOVED lines=12> */
.L_x_132:
[----:B------:R-:W-:Y:S05]  /*7d60*/  BSYNC B1 ;  /* 0x0000000000017941 */ /* 0x000fea0003800000 */
.L_x_131:
        /* <DEDUP_REMOVED lines=12> */
.L_x_134:
[----:B------:R-:W-:Y:S05]  /*7e30*/  BSYNC B1 ;  /* 0x0000000000017941 */ /* 0x000fea0003800000 */
.L_x_133:
        /* <DEDUP_REMOVED lines=12> */
.L_x_136:
[----:B------:R-:W-:Y:S05]  /*7f00*/  BSYNC B1 ;  /* 0x0000000000017941 */ /* 0x000fea0003800000 */
.L_x_135:
        /* <DEDUP_REMOVED lines=12> */
.L_x_138:
[----:B------:R-:W-:Y:S05]  /*7fd0*/  BSYNC B1 ;  /* 0x0000000000017941 */ /* 0x000fea0003800000 */
.L_x_137:
        /* <DEDUP_REMOVED lines=12> */
.L_x_140:
[----:B------:R-:W-:Y:S05]  /*80a0*/  BSYNC B1 ;  /* 0x0000000000017941 */ /* 0x000fea0003800000 */
.L_x_139:
        /* <DEDUP_REMOVED lines=12> */
.L_x_142:
[----:B------:R-:W-:Y:S05]  /*8170*/  BSYNC B1 ;  /* 0x0000000000017941 */ /* 0x000fea0003800000 */
.L_x_141:
        /* <DEDUP_REMOVED lines=12> */
.L_x_144:
[----:B------:R-:W-:Y:S05]  /*8240*/  BSYNC B1 ;  /* 0x0000000000017941 */ /* 0x000fea0003800000 */
.L_x_143:
        /* <DEDUP_REMOVED lines=12> */
.L_x_146:
[----:B------:R-:W-:Y:S05]  /*8310*/  BSYNC B1 ;  /* 0x0000000000017941 */ /* 0x000fea0003800000 */
.L_x_145:
        /* <DEDUP_REMOVED lines=12> */
.L_x_148:
[----:B------:R-:W-:Y:S05]  /*83e0*/  BSYNC B1 ;  /* 0x0000000000017941 */ /* 0x000fea0003800000 */
.L_x_147:
        /* <DEDUP_REMOVED lines=12> */
.L_x_150:
[----:B------:R-:W-:Y:S05]  /*84b0*/  BSYNC B1 ;  /* 0x0000000000017941 */ /* 0x000fea0003800000 */
.L_x_149:
        /* <DEDUP_REMOVED lines=12> */
.L_x_152:
[----:B------:R-:W-:Y:S05]  /*8580*/  BSYNC B1 ;  /* 0x0000000000017941 */ /* 0x000fea0003800000 */
.L_x_151:
        /* <DEDUP_REMOVED lines=12> */
.L_x_154:
[----:B------:R-:W-:Y:S05]  /*8650*/  BSYNC B1 ;  /* 0x0000000000017941 */ /* 0x000fea0003800000 */
.L_x_153:
        /* <DEDUP_REMOVED lines=12> */
.L_x_156:
[----:B------:R-:W-:Y:S05]  /*8720*/  BSYNC B1 ;  /* 0x0000000000017941 */ /* 0x000fea0003800000 */
.L_x_155:
[----:B-----5:R-:W-:Y:S01]  /*8730*/  LOP3.LUT R44, R44, 0xff, RZ, 0xc0, !PT ;  /* 0x000000ff2c2c7812 */ /* 0x020fe200078ec0ff */
[----:B------:R-:W-:Y:S01]  /*8740*/  BSSY B1, `(.L_x_157) ;  /* 0x000000b000017945 */ /* 0x000fe20003800000 */
[----:B------:R-:W-:Y:S02]  /*8750*/  ISETP.LT.OR P2, PT, R41, 0x79, !P1 ;  /* 0x000000792900780c */ /* 0x000fe40004f41670 */
[----:B------:R-:W-:Y:S02]  /*8760*/  F2FP.F16.E5M2.UNPACK_B R44, R44 ;  /* 0x0000002cff2c723e */ /* 0x000fe400020004ff */
[----:B0-2---:R-:W-:-:S03]  /*8770*/  PRMT R32, RZ, 0x7610, R32 ;  /* 0x00007610ff207816 */ /* 0x005fc60000000020 */
[----:B------:R-:W-:-:S05]  /*8780*/  HADD2.F32 R44, -RZ, R44.H0_H0 ;  /* 0x2000002cff2c7230 */ /* 0x000fca0000004100 */
[----:B------:R-:W-:-:S04]  /*8790*/  FMUL R44, R44, UR21 ;  /* 0x000000152c2c7c20 */ /* 0x000fc80008400000 */
[----:B------:R-:W-:-:S05]  /*87a0*/  FFMA R44, R165, UR20, R44 ;  /* 0x00000014a52c7c23 */ /* 0x000fca000800002c */
[----:B------:R-:W-:-:S05]  /*87b0*/  F2FP.SATFINITE.E5M2.F32.PACK_AB_MERGE_C R33, RZ, R44, RZ ;  /* 0x0000002cff21723e */ /* 0x000fca00048060ff */
[----:B------:R0:W-:Y:S01]  /*87c0*/  @!P0 STG.E.U8 desc[UR16][R24.64+0x79], R33 ;  /* 0x0000792118008986 */ /* 0x0001e2000c101110 */
[----:B------:R-:W-:Y:S05]  /*87d0*/  @P2 BRA `(.L_x_158) ;  /* 0x0000000000042947 */ /* 0x000fea0003800000 */
[----:B------:R2:W5:Y:S02]  /*87e0*/  LDG.E.U8 R32, desc[UR16][R34.64+0x78] ;  /* 0x0000781022207981 */ /* 0x000564000c1e1100 */
.L_x_158:
[----:B------:R-:W-:Y:S05]  /*87f0*/  BSYNC B1 ;  /* 0x0000000000017941 */ /* 0x000fea0003800000 */
.L_x_157:
[----:B-----5:R-:W-:Y:S01]  /*8800*/  LOP3.LUT R32, R32, 0xff, RZ, 0xc0, !PT ;  /* 0x000000ff20207812 */ /* 0x020fe200078ec0ff */
[----:B------:R-:W-:Y:S01]  /*8810*/  BSSY B1, `(.L_x_159) ;  /* 0x000000b000017945 */ /* 0x000fe20003800000 */
[----:B------:R-:W-:Y:S02]  /*8820*/  ISETP.LT.OR P1, PT, R41, 0x7a, !P1 ;  /* 0x0000007a2900780c */ /* 0x000fe40004f21670 */
[----:B------:R-:W-:Y:S02]  /*8830*/  F2FP.F16.E5M2.UNPACK_B R32, R32 ;  /* 0x00000020ff20723e */ /* 0x000fe400020004ff */
[----:B01----:R-:W-:-:S03]  /*8840*/  PRMT R24, RZ, 0x7610, R24 ;  /* 0x00007610ff187816 */ /* 0x003fc60000000018 */
[----:B------:R-:W-:-:S05]  /*8850*/  HADD2.F32 R32, -RZ, R32.H0_H0 ;  /* 0x20000020ff207230 */ /* 0x000fca0000004100 */
[----:B------:R-:W-:-:S04]  /*8860*/  FMUL R25, R32, UR21 ;  /* 0x0000001520197c20 */ /* 0x000fc80008400000 */
[----:B------:R-:W-:-:S05]  /*8870*/  FFMA R25, R164, UR20, R25 ;  /* 0x00000014a4197c23 */ /* 0x000fca0008000019 */
[----:B------:R-:W-:-:S05]  /*8880*/  F2FP.SATFINITE.E5M2.F32.PACK_AB_MERGE_C R25, RZ, R25, RZ ;  /* 0x00000019ff19723e */ /* 0x000fca00048060ff */
[----:B------:R0:W-:Y:S01]  /*8890*/  @!P2 STG.E.U8 desc[UR16][R26.64+0x78], R25 ;  /* 0x000078191a00a986 */ /* 0x0001e2000c101110 */
[----:B------:R-:W-:Y:S05]  /*88a0*/  @P1 BRA `(.L_x_160) ;  /* 0x0000000000041947 */ /* 0x000fea0003800000 */
[----:B------:R1:W5:Y:S02]  /*88b0*/  LDG.E.U8 R24, desc[UR16][R34.64+0x79] ;  /* 0x0000791022187981 */ /* 0x000364000c1e1100 */
.L_x_160:
[----:B------:R-:W-:Y:S05]  /*88c0*/  BSYNC B1 ;  /* 0x0000000000017941 */ /* 0x000fea0003800000 */
.L_x_159:
[----:B-----5:R-:W-:Y:S01]  /*88d0*/  LOP3.LUT R24, R24, 0xff, RZ, 0xc0, !PT ;  /* 0x000000ff18187812 */ /* 0x020fe200078ec0ff */
[----:B------:R-:W-:Y:S01]  /*88e0*/  BSSY B1, `(.L_x_161) ;  /* 0x0000013000017945 */ /* 0x000fe20003800000 */
[----:B------:R-:W-:Y:S02]  /*88f0*/  IADD3 R33, P0, R43, 0x80, RZ ;  /* 0x000000802b217810 */ /* 0x000fe40007f1e0ff */
[----:B------:R-:W-:-:S03]  /*8900*/  F2FP.F16.E5M2.UNPACK_B R24, R24 ;  /* 0x00000018ff18723e */ /* 0x000fc600020004ff */
[----:B0-----:R-:W-:Y:S01]  /*8910*/  IMAD.X R25, RZ, RZ, R39, P0 ;  /* 0x000000ffff197224 */ /* 0x001fe200000e0627 */
[----:B------:R-:W-:Y:S01]  /*8920*/  ISETP.GE.AND P0, PT, R42, 0x81, PT ;  /* 0x000000812a00780c */ /* 0x000fe20003f06270 */
[----:B------:R-:W-:Y:S02]  /*8930*/  HADD2.F32 R24, -RZ, R24.H0_H0 ;  /* 0x20000018ff187230 */ /* 0x000fe40000004100 */
[----:B-12-4-:R-:W-:Y:S01]  /*8940*/  IMAD R34, R25, UR6, RZ ;  /* 0x0000000619227c24 */ /* 0x016fe2000f8e02ff */
        /* <DEDUP_REMOVED lines=12> */
.L_x_162:
[----:B------:R-:W-:Y:S05]  /*8a10*/  BSYNC B1 ;  /* 0x0000000000017941 */ /* 0x000fea0003800000 */
.L_x_161:
[----:B-----5:R-:W-:Y:S01]  /*8a20*/  LOP3.LUT R32, R32, 0xff, RZ, 0xc0, !PT ;  /* 0x000000ff20207812 */ /* 0x020fe200078ec0ff */
[----:B------:R-:W-:Y:S01]  /*8a30*/  BSSY B1, `(.L_x_163) ;  /* 0x000000b000017945 */ /* 0x000fe20003800000 */
[----:B------:R-:W-:Y:S02]  /*8a40*/  ISETP.LT.OR P2, PT, R41, 0x2, !P0 ;  /* 0x000000022900780c */ /* 0x000fe40004741670 */
[----:B------:R-:W-:Y:S02]  /*8a50*/  F2FP.F16.E5M2.UNPACK_B R32, R32 ;  /* 0x00000020ff20723e */ /* 0x000fe400020004ff */
[----:B0-----:R-:W-:-:S03]  /*8a60*/  PRMT R26, RZ, 0x7610, R26 ;  /* 0x00007610ff1a7816 */ /* 0x001fc6000000001a */
[----:B------:R-:W-:-:S05]  /*8a70*/  HADD2.F32 R32, -RZ, R32.H0_H0 ;  /* 0x20000020ff207230 */ /* 0x000fca0000004100 */
[----:B------:R-:W-:-:S04]  /*8a80*/  FMUL R27, R32, UR21 ;  /* 0x00000015201b7c20 */ /* 0x000fc80008400000 */
[----:B------:R-:W-:-:S05]  /*8a90*/  FFMA R27, R162, UR20, R27 ;  /* 0x00000014a21b7c23 */ /* 0x000fca000800001b */
[----:B------:R-:W-:-:S05]  /*8aa0*/  F2FP.SATFINITE.E5M2.F32.PACK_AB_MERGE_C R27, RZ, R27, RZ ;  /* 0x0000001bff1b723e */ /* 0x000fca00048060ff */
[----:B------:R0:W-:Y:S01]  /*8ab0*/  @!P3 STG.E.U8 desc[UR16][R28.64], R27 ;  /* 0x0000001b1c00b986 */ /* 0x0001e2000c101110 */
[----:B------:R-:W-:Y:S05]  /*8ac0*/  @P2 BRA `(.L_x_164) ;  /* 0x0000000000042947 */ /* 0x000fea0003800000 */
[----:B------:R2:W5:Y:S02]  /*8ad0*/  LDG.E.U8 R26, desc[UR16][R24.64+0x1] ;  /* 0x00000110181a7981 */ /* 0x000564000c1e1100 */
.L_x_164:
[----:B------:R-:W-:Y:S05]  /*8ae0*/  BSYNC B1 ;  /* 0x0000000000017941 */ /* 0x000fea0003800000 */
.L_x_163:
[----:B-----5:R-:W-:Y:S01]  /*8af0*/  LOP3.LUT R26, R26, 0xff, RZ, 0xc0, !PT ;  /* 0x000000ff1a1a7812 */ /* 0x020fe200078ec0ff */
[----:B------:R-:W-:Y:S01]  /*8b00*/  BSSY B1, `(.L_x_165) ;  /* 0x0000013000017945 */ /* 0x000fe20003800000 */
[----:B------:R-:W-:Y:S02]  /*8b10*/  IADD3 R43, P1, R43, 0x88, RZ ;  /* 0x000000882b2b7810 */ /* 0x000fe40007f3e0ff */
[----:B------:R-:W-:Y:S02]  /*8b20*/  F2FP.F16.E5M2.UNPACK_B R26, R26 ;  /* 0x0000001aff1a723e */ /* 0x000fe400020004ff */
[----:B------:R-:W-:Y:S01]  /*8b30*/  PRMT R32, RZ, 0x7610, R32 ;  /* 0x00007610ff207816 */ /* 0x000fe20000000020 */
[----:B------:R-:W-:Y:S01]  /*8b40*/  IMAD.X R38, RZ, RZ, R39, P1 ;  /* 0x000000ffff267224 */ /* 0x000fe200008e0627 */
[----:B------:R-:W-:Y:S01]  /*8b50*/  ISETP.GE.AND P1, PT, R42, 0x89, PT ;  /* 0x000000892a00780c */ /* 0x000fe20003f26270 */
[----:B------:R-:W-:Y:S02]  /*8b60*/  HADD2.F32 R26, -RZ, R26.H0_H0 ;  /* 0x2000001aff1a7230 */ /* 0x000fe40000004100 */
[----:B------:R-:W-:Y:S01]  /*8b70*/  IMAD R38, R38, UR6, RZ ;  /* 0x0000000626267c24 */ /* 0x000fe2000f8e02ff */
[----:B------:R-:W-:Y:S01]  /*8b80*/  ISETP.LT.OR P5, PT, R41, 0x1, !P1 ;  /* 0x000000012900780c */ /* 0x000fe20004fa1670 */
[----:B------:R-:W-:-:S04]  /*8b90*/  IMAD.WIDE.U32 R36, R43, UR6, R36 ;  /* 0x000000062b247c25 */ /* 0x000fc8000f8e0024 */
[----:B------:R-:W-:Y:S01]  /*8ba0*/  FMUL R26, R26, UR21 ;  /* 0x000000151a1a7c20 */ /* 0x000fe20008400000 */
[----:B------:R-:W-:-:S03]  /*8bb0*/  IMAD R43, R43, UR7, R38 ;  /* 0x000000072b2b7c24 */ /* 0x000fc6000f8e0226 */
[----:B------:R-:W-:Y:S01]  /*8bc0*/  FFMA R161, R161, UR20, R26 ;  /* 0x00000014a1a17c23 */ /* 0x000fe2000800001a */
[----:B------:R-:W-:-:S04]  /*8bd0*/  IADD3 R26, P3, R36, UR8, RZ ;  /* 0x00000008241a7c10 */ /* 0x000fc8000ff7e0ff */
[----:B------:R-:W-:Y:S02]  /*8be0*/  F2FP.SATFINITE.E5M2.F32.PACK_AB_MERGE_C R161, RZ, R161, RZ ;  /* 0x000000a1ffa1723e */ /* 0x000fe400048060ff */
[----:B0-----:R-:W-:-:S03]  /*8bf0*/  IADD3.X R27, R37, UR9, R43, P3, !PT ;  /* 0x00000009251b7c10 */ /* 0x001fc60009ffe42b */
[----:B------:R0:W-:Y:S01]  /*8c00*/  @!P2 STG.E.U8 desc[UR16][R28.64+0x1], R161 ;  /* 0x000001a11c00a986 */ /* 0x0001e2000c101110 */
[----:B------:R-:W-:Y:S05]  /*8c10*/  @P5 BRA `(.L_x_166) ;  /* 0x0000000000045947 */ /* 0x000fea0003800000 */
[----:B------:R4:W5:Y:S02]  /*8c20*/  LDG.E.U8 R32, desc[UR16][R26.64] ;  /* 0x000000101a207981 */ /* 0x000964000c1e1100 */
.L_x_166:
[----:B------:R-:W-:Y:S05]  /*8c30*/  BSYNC B1 ;  /* 0x0000000000017941 */ /* 0x000fea0003800000 */
.L_x_165:
        /* <DEDUP_REMOVED lines=12> */
.L_x_168:
[----:B------:R-:W-:Y:S05]  /*8d00*/  BSYNC B1 ;  /* 0x0000000000017941 */ /* 0x000fea0003800000 */
.L_x_167:
        /* <DEDUP_REMOVED lines=12> */
.L_x_170:
[----:B------:R-:W-:Y:S05]  /*8dd0*/  BSYNC B1 ;  /* 0x0000000000017941 */ /* 0x000fea0003800000 */
.L_x_169:
        /* <DEDUP_REMOVED lines=12> */
.L_x_172:
[----:B------:R-:W-:Y:S05]  /*8ea0*/  BSYNC B1 ;  /* 0x0000000000017941 */ /* 0x000fea0003800000 */
.L_x_171:
        /* <DEDUP_REMOVED lines=12> */
.L_x_174:
[----:B------:R-:W-:Y:S05]  /*8f70*/  BSYNC B1 ;  /* 0x0000000000017941 */ /* 0x000fea0003800000 */
.L_x_173:
        /* <DEDUP_REMOVED lines=12> */
.L_x_176:
[----:B------:R-:W-:Y:S05]  /*9040*/  BSYNC B1 ;  /* 0x0000000000017941 */ /* 0x000fea0003800000 */
.L_x_175:
        /* <DEDUP_REMOVED lines=12> */
.L_x_178:
[----:B------:R-:W-:Y:S05]  /*9110*/  BSYNC B1 ;  /* 0x0000000000017941 */ /* 0x000fea0003800000 */
.L_x_177:
        /* <DEDUP_REMOVED lines=12> */
.L_x_180:
[----:B------:R-:W-:Y:S05]  /*91e0*/  BSYNC B1 ;  /* 0x0000000000017941 */ /* 0x000fea0003800000 */
.L_x_179:
        /* <DEDUP_REMOVED lines=12> */
.L_x_182:
[----:B------:R-:W-:Y:S05]  /*92b0*/  BSYNC B1 ;  /* 0x0000000000017941 */ /* 0x000fea0003800000 */
.L_x_181:
        /* <DEDUP_REMOVED lines=12> */
.L_x_184:
[----:B------:R-:W-:Y:S05]  /*9380*/  BSYNC B1 ;  /* 0x0000000000017941 */ /* 0x000fea0003800000 */
.L_x_183:
[----:B-----5:R-:W-:Y:S01]  /*9390*/  LOP3.LUT R32, R32, 0xff, RZ, 0xc0, !PT ;  /* 0x000000ff20207812 */ /* 0x020fe200078ec0ff */
[----:B------:R-:W-:Y:S01]  /*93a0*/  BSSY B1, `(.L_x_185) ;  /* 0x000000b000017945 */ /* 0x000fe20003800000 */
[----:B------:R-:W-:Y:S02]  /*93b0*/  ISETP.LT.OR P3, PT, R41, 0x19, !P0 ;  /* 0x000000192900780c */ /* 0x000fe40004761670 */
[----:B------:R-:W-:-:S05]  /*93c0*/  F2FP.F16.E5M2.UNPACK_B R32, R32 ;  /* 0x00000020ff20723e */ /* 0x000fca00020004ff */
[----:B------:R-:W-:-:S05]  /*93d0*/  HADD2.F32 R32, -RZ, R32.H0_H0 ;  /* 0x20000020ff207230 */ /* 0x000fca0000004100 */
[----:B------:R-:W-:-:S04]  /*93e0*/  FMUL R32, R32, UR21 ;  /* 0x0000001520207c20 */ /* 0x000fc80008400000 */
[----:B------:R-:W-:Y:S01]  /*93f0*/  FFMA R32, R23, UR20, R32 ;  /* 0x0000001417207c23 */ /* 0x000fe20008000020 */
[----:B------:R-:W-:-:S04]  /*9400*/  PRMT R23, RZ, 0x7610, R23 ;  /* 0x00007610ff177816 */ /* 0x000fc80000000017 */
[----:B0-----:R-:W-:-:S05]  /*9410*/  F2FP.SATFINITE.E5M2.F32.PACK_AB_MERGE_C R33, RZ, R32, RZ ;  /* 0x00000020ff21723e */ /* 0x001fca00048060ff */
[----:B------:R0:W-:Y:S01]  /*9420*/  @!P2 STG.E.U8 desc[UR16][R30.64+0x11], R33 ;  /* 0x000011211e00a986 */ /* 0x0001e2000c101110 */
[----:B------:R-:W-:Y:S05]  /*9430*/  @P3 BRA `(.L_x_186) ;  /* 0x0000000000043947 */ /* 0x000fea0003800000 */
[----:B------:R0:W5:Y:S02]  /*9440*/  LDG.E.U8 R23, desc[UR16][R24.64+0x18] ;  /* 0x0000181018177981 */ /* 0x000164000c1e1100 */
.L_x_186:
[----:B------:R-:W-:Y:S05]  /*9450*/  BSYNC B1 ;  /* 0x0000000000017941 */ /* 0x000fea0003800000 */
.L_x_185:
        /* <DEDUP_REMOVED lines=8> */
[----:B------:R-:W-:-:S05]  /*94e0*/  F2FP.SATFINITE.E5M2.F32.PACK_AB_MERGE_C R23, RZ, R23, RZ ;  /* 0x00000017ff17723e */ /* 0x000fca00048060ff */
[----:B------:R0:W-:Y:S01]  /*94f0*/  @!P3 STG.E.U8 desc[UR16][R28.64+0x18], R23 ;  /* 0x000018171c00b986 */ /* 0x0001e2000c101110 */
[----:B------:R-:W-:Y:S05]  /*9500*/  @P2 BRA `(.L_x_188) ;  /* 0x0000000000042947 */ /* 0x000fea0003800000 */
[----:B------:R0:W5:Y:S02]  /*9510*/  LDG.E.U8 R22, desc[UR16][R24.64+0x19] ;  /* 0x0000191018167981 */ /* 0x000164000c1e1100 */
.L_x_188:
[----:B------:R-:W-:Y:S05]  /*9520*/  BSYNC B1 ;  /* 0x0000000000017941 */ /* 0x000fea0003800000 */
.L_x_187:
        /* <DEDUP_REMOVED lines=12> */
.L_x_190:
[----:B------:R-:W-:Y:S05]  /*95f0*/  BSYNC B1 ;  /* 0x0000000000017941 */ /* 0x000fea0003800000 */
.L_x_189:
        /* <DEDUP_REMOVED lines=12> */
.L_x_192:
[----:B------:R-:W-:Y:S05]  /*96c0*/  BSYNC B1 ;  /* 0x0000000000017941 */ /* 0x000fea0003800000 */
.L_x_191:
        /* <DEDUP_REMOVED lines=12> */
.L_x_194:
[----:B------:R-:W-:Y:S05]  /*9790*/  BSYNC B1 ;  /* 0x0000000000017941 */ /* 0x000fea0003800000 */
.L_x_193:
        /* <DEDUP_REMOVED lines=12> */
.L_x_196:
[----:B------:R-:W-:Y:S05]  /*9860*/  BSYNC B1 ;  /* 0x0000000000017941 */ /* 0x000fea0003800000 */
.L_x_195:
        /* <DEDUP_REMOVED lines=12> */
.L_x_198:
[----:B------:R-:W-:Y:S05]  /*9930*/  BSYNC B1 ;  /* 0x0000000000017941 */ /* 0x000fea0003800000 */
.L_x_197:
        /* <DEDUP_REMOVED lines=12> */
.L_x_200:
[----:B------:R-:W-:Y:S05]  /*9a00*/  BSYNC B1 ;  /* 0x0000000000017941 */ /* 0x000fea0003800000 */
.L_x_199:
        /* <DEDUP_REMOVED lines=12> */
.L_x_202:
[----:B------:R-:W-:Y:S05]  /*9ad0*/  BSYNC B1 ;  /* 0x0000000000017941 */ /* 0x000fea0003800000 */
.L_x_201:
        /* <DEDUP_REMOVED lines=12> */
.L_x_204:
[----:B------:R-:W-:Y:S05]  /*9ba0*/  BSYNC B1 ;  /* 0x0000000000017941 */ /* 0x000fea0003800000 */
.L_x_203:
        /* <DEDUP_REMOVED lines=12> */
.L_x_206:
[----:B------:R-:W-:Y:S05]  /*9c70*/  BSYNC B1 ;  /* 0x0000000000017941 */ /* 0x000fea0003800000 */
.L_x_205:
        /* <DEDUP_REMOVED lines=12> */
.L_x_208:
[----:B------:R-:W-:Y:S05]  /*9d40*/  BSYNC B1 ;  /* 0x0000000000017941 */ /* 0x000fea0003800000 */
.L_x_207:
        /* <DEDUP_REMOVED lines=12> */
.L_x_210:
[----:B------:R-:W-:Y:S05]  /*9e10*/  BSYNC B1 ;  /* 0x0000000000017941 */ /* 0x000fea0003800000 */
.L_x_209:
        /* <DEDUP_REMOVED lines=12> */
.L_x_212:
[----:B------:R-:W-:Y:S05]  /*9ee0*/  BSYNC B1 ;  /* 0x0000000000017941 */ /* 0x000fea0003800000 */
.L_x_211:
        /* <DEDUP_REMOVED lines=12> */
.L_x_214:
[----:B------:R-:W-:Y:S05]  /*9fb0*/  BSYNC B1 ;  /* 0x0000000000017941 */ /* 0x000fea0003800000 */
.L_x_213:
        /* <DEDUP_REMOVED lines=12> */
.L_x_216:
[----:B------:R-:W-:Y:S05]  /*a080*/  BSYNC B1 ;  /* 0x0000000000017941 */ /* 0x000fea0003800000 */
.L_x_215:
        /* <DEDUP_REMOVED lines=12> */
.L_x_218:
[----:B------:R-:W-:Y:S05]  /*a150*/  BSYNC B1 ;  /* 0x0000000000017941 */ /* 0x000fea0003800000 */
.L_x_217:
        /* <DEDUP_REMOVED lines=12> */
.L_x_220:
[----:B------:R-:W-:Y:S05]  /*a220*/  BSYNC B1 ;  /* 0x0000000000017941 */ /* 0x000fea0003800000 */
.L_x_219:
        /* <DEDUP_REMOVED lines=12> */
.L_x_222:
[----:B------:R-:W-:Y:S05]  /*a2f0*/  BSYNC B1 ;  /* 0x0000000000017941 */ /* 0x000fea0003800000 */
.L_x_221:
        /* <DEDUP_REMOVED lines=12> */
.L_x_224:
[----:B------:R-:W-:Y:S05]  /*a3c0*/  BSYNC B1 ;  /* 0x0000000000017941 */ /* 0x000fea0003800000 */
.L_x_223:
        /* <DEDUP_REMOVED lines=12> */
.L_x_226:
[----:B------:R-:W-:Y:S05]  /*a490*/  BSYNC B1 ;  /* 0x0000000000017941 */ /* 0x000fea0003800000 */
.L_x_225:
        /* <DEDUP_REMOVED lines=12> */
.L_x_228:
[----:B------:R-:W-:Y:S05]  /*a560*/  BSYNC B1 ;  /* 0x0000000000017941 */ /* 0x000fea0003800000 */
.L_x_227:
[----:B-----5:R-:W-:Y:S01]  /*a570*/  LOP3.LUT R2, R2, 0xff, RZ, 0xc0, !PT ;  /* 0x000000ff02027812 */ /* 0x020fe200078ec0ff */
[----:B------:R-:W-:Y:S01]  /*a580*/  BSSY B1, `(.L_x_229) ;  /* 0x000000b000017945 */ /* 0x000fe20003800000 */
[----:B------:R-:W-:Y:S02]  /*a590*/  ISETP.LT.OR P3, PT, R41, 0x41, !P1 ;  /* 0x000000412900780c */ /* 0x000fe40004f61670 */
[----:B------:R-:W-:-:S05]  /*a5a0*/  F2FP.F16.E5M2.UNPACK_B R2, R2 ;  /* 0x00000002ff02723e */ /* 0x000fca00020004ff */
[----:B------:R-:W-:-:S05]  /*a5b0*/  HADD2.F32 R2, -RZ, R2.H0_H0 ;  /* 0x20000002ff027230 */ /* 0x000fca0000004100 */
[----:B0-----:R-:W-:-:S04]  /*a5c0*/  FMUL R3, R2, UR21 ;  /* 0x0000001502037c20 */ /* 0x001fc80008400000 */
[----:B------:R-:W-:Y:S01]  /*a5d0*/  FFMA R3, R0, UR20, R3 ;  /* 0x0000001400037c23 */ /* 0x000fe20008000003 */
[----:B------:R-:W-:-:S04]  /*a5e0*/  PRMT R0, RZ, 0x7610, R0 ;  /* 0x00007610ff007816 */ /* 0x000fc80000000000 */
[----:B------:R-:W-:-:S05]  /*a5f0*/  F2FP.SATFINITE.E5M2.F32.PACK_AB_MERGE_C R3, RZ, R3, RZ ;  /* 0x00000003ff03723e */ /* 0x000fca00048060ff */
[----:B------:R0:W-:Y:S01]  /*a600*/  @!P2 STG.E.U8 desc[UR16][R28.64+0x41], R3 ;  /* 0x000041031c00a986 */ /* 0x0001e2000c101110 */
[----:B------:R-:W-:Y:S05]  /*a610*/  @P3 BRA `(.L_x_230) ;  /* 0x0000000000043947 */ /* 0x000fea0003800000 */
[----:B------:R0:W5:Y:S02]  /*a620*/  LDG.E.U8 R0, desc[UR16][R26.64+0x40] ;  /* 0x000040101a007981 */ /* 0x000164000c1e1100 */
.L_x_230:
[----:B------:R-:W-:Y:S05]  /*a630*/  BSYNC B1 ;  /* 0x0000000000017941 */ /* 0x000fea0003800000 */
.L_x_229:
[----:B------:R-:W2:Y:S01]  /*a640*/  LDL.LU R2, [R1] ;  /* 0x0000000001027983 */ /* 0x000ea20000300800 */
[----:B-----5:R-:W-:Y:S01]  /*a650*/  LOP3.LUT R0, R0, 0xff, RZ, 0xc0, !PT ;  /* 0x000000ff00007812 */ /* 0x020fe200078ec0ff */
[----:B------:R-:W-:Y:S01]  /*a660*/  BSSY B1, `(.L_x_231) ;  /* 0x000000b000017945 */ /* 0x000fe20003800000 */
[----:B------:R-:W-:Y:S02]  /*a670*/  ISETP.LT.OR P2, PT, R41, 0x42, !P1 ;  /* 0x000000422900780c */ /* 0x000fe40004f41670 */
[----:B------:R-:W-:-:S05]  /*a680*/  F2FP.F16.E5M2.UNPACK_B R0, R0 ;  /* 0x00000000ff00723e */ /* 0x000fca00020004ff */
[----:B------:R-:W-:-:S05]  /*a690*/  HADD2.F32 R0, -RZ, R0.H0_H0 ;  /* 0x20000000ff007230 */ /* 0x000fca0000004100 */
[----:B------:R-:W-:-:S04]  /*a6a0*/  FMUL R0, R0, UR21 ;  /* 0x0000001500007c20 */ /* 0x000fc80008400000 */
[----:B--2---:R-:W-:-:S05]  /*a6b0*/  FFMA R0, R2, UR20, R0 ;  /* 0x0000001402007c23 */ /* 0x004fca0008000000 */
[----:B0-----:R-:W-:Y:S02]  /*a6c0*/  F2FP.SATFINITE.E5M2.F32.PACK_AB_MERGE_C R3, RZ, R0, RZ ;  /* 0x00000000ff03723e */ /* 0x001fe400048060ff */
[----:B------:R-:W-:-:S03]  /*a6d0*/  PRMT R0, RZ, 0x7610, R0 ;  /* 0x00007610ff007816 */ /* 0x000fc60000000000 */
[----:B------:R0:W-:Y:S01]  /*a6e0*/  @!P3 STG.E.U8 desc[UR16][R30.64+0x40], R3 ;  /* 0x000040031e00b986 */ /* 0x0001e2000c101110 */
[----:B------:R-:W-:Y:S05]  /*a6f0*/  @P2 BRA `(.L_x_232) ;  /* 0x0000000000042947 */ /* 0x000fea0003800000 */
[----:B------:R2:W5:Y:S02]  /*a700*/  LDG.E.U8 R0, desc[UR16][R26.64+0x41] ;  /* 0x000041101a007981 */ /* 0x000564000c1e1100 */
.L_x_232:
[----:B------:R-:W-:Y:S05]  /*a710*/  BSYNC B1 ;  /* 0x0000000000017941 */ /* 0x000fea0003800000 */
.L_x_231:
[----:B------:R-:W3:Y:S01]  /*a720*/  LDL.LU R2, [R1+0x4] ;  /* 0x0000040001027983 */ /* 0x000ee20000300800 */
[----:B-----5:R-:W-:Y:S01]  /*a730*/  LOP3.LUT R0, R0, 0xff, RZ, 0xc0, !PT ;  /* 0x000000ff00007812 */ /* 0x020fe200078ec0ff */
[----:B------:R-:W-:Y:S01]  /*a740*/  BSSY B1, `(.L_x_233) ;  /* 0x000000b000017945 */ /* 0x000fe20003800000 */
[----:B------:R-:W-:Y:S02]  /*a750*/  ISETP.LT.OR P3, PT, R41, 0x49, !P0 ;  /* 0x000000492900780c */ /* 0x000fe40004761670 */
[----:B------:R-:W-:-:S05]  /*a760*/  F2FP.F16.E5M2.UNPACK_B R0, R0 ;  /* 0x00000000ff00723e */ /* 0x000fca00020004ff */
[----:B------:R-:W-:-:S05]  /*a770*/  HADD2.F32 R0, -RZ, R0.H0_H0 ;  /* 0x20000000ff007230 */ /* 0x000fca0000004100 */
[----:B------:R-:W-:-:S04]  /*a780*/  FMUL R0, R0, UR21 ;  /* 0x0000001500007c20 */ /* 0x000fc80008400000 */
[----:B---3--:R-:W-:-:S05]  /*a790*/  FFMA R0, R2, UR20, R0 ;  /* 0x0000001402007c23 */ /* 0x008fca0008000000 */
[----:B0-----:R-:W-:Y:S02]  /*a7a0*/  F2FP.SATFINITE.E5M2.F32.PACK_AB_MERGE_C R3, RZ, R0, RZ ;  /* 0x00000000ff03723e */ /* 0x001fe400048060ff */
[----:B------:R-:W-:-:S03]  /*a7b0*/  PRMT R0, RZ, 0x7610, R0 ;  /* 0x00007610ff007816 */ /* 0x000fc60000000000 */
[----:B------:R0:W-:Y:S01]  /*a7c0*/  @!P2 STG.E.U8 desc[UR16][R30.64+0x41], R3 ;  /* 0x000041031e00a986 */ /* 0x0001e2000c101110 */
[----:B------:R-:W-:Y:S05]  /*a7d0*/  @P3 BRA `(.L_x_234) ;  /* 0x0000000000043947 */ /* 0x000fea0003800000 */
[----:B------:R3:W5:Y:S02]  /*a7e0*/  LDG.E.U8 R0, desc[UR16][R24.64+0x48] ;  /* 0x0000481018007981 */ /* 0x000764000c1e1100 */
.L_x_234:
[----:B------:R-:W-:Y:S05]  /*a7f0*/  BSYNC B1 ;  /* 0x0000000000017941 */ /* 0x000fea0003800000 */
.L_x_233:
[----:B------:R-:W2:Y:S01]  /*a800*/  LDL.LU R2, [R1+0x8] ;  /* 0x0000080001027983 */ /* 0x000ea20000300800 */
        /* <DEDUP_REMOVED lines=12> */
.L_x_236:
[----:B------:R-:W-:Y:S05]  /*a8d0*/  BSYNC B1 ;  /* 0x0000000000017941 */ /* 0x000fea0003800000 */
.L_x_235:
        /* <DEDUP_REMOVED lines=13> */
.L_x_238:
[----:B------:R-:W-:Y:S05]  /*a9b0*/  BSYNC B1 ;  /* 0x0000000000017941 */ /* 0x000fea0003800000 */
.L_x_237:
        /* <DEDUP_REMOVED lines=13> */
.L_x_240:
[----:B------:R-:W-:Y:S05]  /*aa90*/  BSYNC B1 ;  /* 0x0000000000017941 */ /* 0x000fea0003800000 */
.L_x_239:
        /* <DEDUP_REMOVED lines=13> */
.L_x_242:
[----:B------:R-:W-:Y:S05]  /*ab70*/  BSYNC B1 ;  /* 0x0000000000017941 */ /* 0x000fea0003800000 */
.L_x_241:
        /* <DEDUP_REMOVED lines=13> */
.L_x_244:
[----:B------:R-:W-:Y:S05]  /*ac50*/  BSYNC B1 ;  /* 0x0000000000017941 */ /* 0x000fea0003800000 */
.L_x_243:
        /* <DEDUP_REMOVED lines=13> */
.L_x_246:
[----:B------:R-:W-:Y:S05]  /*ad30*/  BSYNC B1 ;  /* 0x0000000000017941 */ /* 0x000fea0003800000 */
.L_x_245:
        /* <DEDUP_REMOVED lines=13> */
.L_x_248:
[----:B------:R-:W-:Y:S05]  /*ae10*/  BSYNC B1 ;  /* 0x0000000000017941 */ /* 0x000fea0003800000 */
.L_x_247:
        /* <DEDUP_REMOVED lines=13> */
.L_x_250:
[----:B------:R-:W-:Y:S05]  /*aef0*/  BSYNC B1 ;  /* 0x0000000000017941 */ /* 0x000fea0003800000 */
.L_x_249:
        /* <DEDUP_REMOVED lines=13> */
.L_x_252:
[----:B------:R-:W-:Y:S05]  /*afd0*/  BSYNC B1 ;  /* 0x0000000000017941 */ /* 0x000fea0003800000 */
.L_x_251:
        /* <DEDUP_REMOVED lines=13> */
.L_x_254:
[----:B------:R-:W-:Y:S05]  /*b0b0*/  BSYNC B1 ;  /* 0x0000000000017941 */ /* 0x000fea0003800000 */
.L_x_253:
        /* <DEDUP_REMOVED lines=13> */
.L_x_256:
[----:B------:R-:W-:Y:S05]  /*b190*/  BSYNC B1 ;  /* 0x0000000000017941 */ /* 0x000fea0003800000 */
.L_x_255:
        /* <DEDUP_REMOVED lines=13> */
.L_x_258:
[----:B------:R-:W-:Y:S05]  /*b270*/  BSYNC B1 ;  /* 0x0000000000017941 */ /* 0x000fea0003800000 */
.L_x_257:
        /* <DEDUP_REMOVED lines=13> */
.L_x_260:
[----:B------:R-:W-:Y:S05]  /*b350*/  BSYNC B1 ;  /* 0x0000000000017941 */ /* 0x000fea0003800000 */
.L_x_259:
        /* <DEDUP_REMOVED lines=13> */
.L_x_262:
[----:B------:R-:W-:Y:S05]  /*b430*/  BSYNC B1 ;  /* 0x0000000000017941 */ /* 0x000fea0003800000 */
.L_x_261:
        /* <DEDUP_REMOVED lines=13> */
.L_x_264:
[----:B------:R-:W-:Y:S05]  /*b510*/  BSYNC B1 ;  /* 0x0000000000017941 */ /* 0x000fea0003800000 */
.L_x_263:
        /* <DEDUP_REMOVED lines=13> */
.L_x_266:
[----:B------:R-:W-:Y:S05]  /*b5f0*/  BSYNC B1 ;  /* 0x0000000000017941 */ /* 0x000fea0003800000 */
.L_x_265:
        /* <DEDUP_REMOVED lines=13> */
.L_x_268:
[----:B------:R-:W-:Y:S05]  /*b6d0*/  BSYNC B1 ;  /* 0x0000000000017941 */ /* 0x000fea0003800000 */
.L_x_267:
        /* <DEDUP_REMOVED lines=13> */
.L_x_270:
[----:B------:R-:W-:Y:S05]  /*b7b0*/  BSYNC B1 ;  /* 0x0000000000017941 */ /* 0x000fea0003800000 */
.L_x_269:
        /* <DEDUP_REMOVED lines=13> */
.L_x_272:
[----:B------:R-:W-:Y:S05]  /*b890*/  BSYNC B1 ;  /* 0x0000000000017941 */ /* 0x000fea0003800000 */
.L_x_271:
        /* <DEDUP_REMOVED lines=13> */
.L_x_274:
[----:B------:R-:W-:Y:S05]  /*b970*/  BSYNC B1 ;  /* 0x0000000000017941 */ /* 0x000fea0003800000 */
.L_x_273:
        /* <DEDUP_REMOVED lines=13> */
.L_x_276:
[----:B------:R-:W-:Y:S05]  /*ba50*/  BSYNC B1 ;  /* 0x0000000000017941 */ /* 0x000fea0003800000 */
.L_x_275:
        /* <DEDUP_REMOVED lines=13> */
.L_x_278:
[----:B------:R-:W-:Y:S05]  /*bb30*/  BSYNC B1 ;  /* 0x0000000000017941 */ /* 0x000fea0003800000 */
.L_x_277:
        /* <DEDUP_REMOVED lines=13> */
.L_x_280:
[----:B------:R-:W-:Y:S05]  /*bc10*/  BSYNC B1 ;  /* 0x0000000000017941 */ /* 0x000fea0003800000 */
.L_x_279:
        /* <DEDUP_REMOVED lines=13> */
.L_x_282:
[----:B------:R-:W-:Y:S05]  /*bcf0*/  BSYNC B1 ;  /* 0x0000000000017941 */ /* 0x000fea0003800000 */
.L_x_281:
        /* <DEDUP_REMOVED lines=13> */
.L_x_284:
[----:B------:R-:W-:Y:S05]  /*bdd0*/  BSYNC B1 ;  /* 0x0000000000017941 */ /* 0x000fea0003800000 */
.L_x_283:
        /* <DEDUP_REMOVED lines=13> */
.L_x_286:
[----:B------:R-:W-:Y:S05]  /*beb0*/  BSYNC B1 ;  /* 0x0000000000017941 */ /* 0x000fea0003800000 */
.L_x_285:
        /* <DEDUP_REMOVED lines=13> */
.L_x_288:
[----:B------:R-:W-:Y:S05]  /*bf90*/  BSYNC B1 ;  /* 0x0000000000017941 */ /* 0x000fea0003800000 */
.L_x_287:
[----:B------:R-:W-:Y:S05]  /*bfa0*/  @P1 BRA `(.L_x_289) ;  /* 0x0000002000ac1947 */ /* 0x000fea0003800000 */
[----:B------:R-:W2:Y:S01]  /*bfb0*/  LDL.LU R2, [R1+0x74] ;  /* 0x0000740001027983 */ /* 0x000ea20000300800 */
[----:B-----5:R-:W-:-:S04]  /*bfc0*/  LOP3.LUT R0, R0, 0xff, RZ, 0xc0, !PT ;  /* 0x000000ff00007812 */ /* 0x020fc800078ec0ff */
[----:B------:R-:W-:-:S05]  /*bfd0*/  F2FP.F16.E5M2.UNPACK_B R0, R0 ;  /* 0x00000000ff00723e */ /* 0x000fca00020004ff */
[----:B------:R-:W-:-:S05]  /*bfe0*/  HADD2.F32 R0, -RZ, R0.H0_H0 ;  /* 0x20000000ff007230 */ /* 0x000fca0000004100 */
[----:B------:R-:W-:-:S04]  /*bff0*/  FMUL R0, R0, UR21 ;  /* 0x0000001500007c20 */ /* 0x000fc80008400000 */
[----:B--2---:R-:W-:-:S05]  /*c000*/  FFMA R0, R2, UR20, R0 ;  /* 0x0000001402007c23 */ /* 0x004fca0008000000 */
[----:B0-----:R-:W-:-:S05]  /*c010*/  F2FP.SATFINITE.E5M2.F32.PACK_AB_MERGE_C R3, RZ, R0, RZ ;  /* 0x00000000ff03723e */ /* 0x001fca00048060ff */
[----:B------:R0:W-:Y:S01]  /*c020*/  STG.E.U8 desc[UR16][R30.64+0x79], R3 ;  /* 0x000079031e007986 */ /* 0x0001e2000c101110 */
[----:B------:R-:W-:Y:S05]  /*c030*/  BRA `(.L_x_289) ;  /* 0x0000002000887947 */ /* 0x000fea0003800000 */
.L_x_32:
[C---:B------:R-:W-:Y:S01]  /*c040*/  ISETP.GE.AND P3, PT, R42.reuse, 0x1, PT ;  /* 0x000000012a00780c */ /* 0x040fe20003f66270 */
[----:B------:R-:W2:Y:S01]  /*c050*/  LDL.LU R227, [R1+0x10] ;  /* 0x0000100001e37983 */ /* 0x000ea20000300800 */
[----:B------:R-:W-:Y:S01]  /*c060*/  ISETP.GE.AND P2, PT, R42, 0x9, PT ;  /* 0x000000092a00780c */ /* 0x000fe20003f46270 */
[----:B------:R-:W-:Y:S01]  /*c070*/  FMUL R225, R225, UR20 ;  /* 0x00000014e1e17c20 */ /* 0x000fe20008400000 */
[C---:B------:R-:W-:Y:S01]  /*c080*/  ISETP.LT.OR P0, PT, R41.reuse, 0x1, !P3 ;  /* 0x000000012900780c */ /* 0x040fe20005f01670 */
[----:B------:R-:W-:Y:S01]  /*c090*/  FMUL R226, R226, UR20 ;  /* 0x00000014e2e27c20 */ /* 0x000fe20008400000 */
[----:B------:R-:W-:Y:S01]  /*c0a0*/  ISETP.LT.OR P1, PT, R41, 0x2, !P3 ;  /* 0x000000022900780c */ /* 0x000fe20005f21670 */
[----:B------:R-:W-:Y:S01]  /*c0b0*/  FMUL R223, R223, UR20 ;  /* 0x00000014dfdf7c20 */ /* 0x000fe20008400000 */
[----:B------:R-:W-:Y:S01]  /*c0c0*/  ISETP.LT.OR P6, PT, R41, 0x2, !P2 ;  /* 0x000000022900780c */ /* 0x000fe200057c1670 */
[----:B------:R-:W-:Y:S01]  /*c0d0*/  FMUL R224, R224, UR20 ;  /* 0x00000014e0e07c20 */ /* 0x000fe20008400000 */
[----:B------:R-:W-:-:S02]  /*c0e0*/  F2FP.SATFINITE.E5M2.F32.PACK_AB_MERGE_C R33, RZ, R226, RZ ;  /* 0x000000e2ff21723e */ /* 0x000fc400048060ff */
[----:B------:R-:W-:Y:S01]  /*c0f0*/  F2FP.SATFINITE.E5M2.F32.PACK_AB_MERGE_C R225, RZ, R225, RZ ;  /* 0x000000e1ffe1723e */ /* 0x000fe200048060ff */
[----:B------:R-:W-:Y:S01]  /*c100*/  FMUL R222, R222, UR20 ;  /* 0x00000014dede7c20 */ /* 0x000fe20008400000 */
[----:B------:R-:W-:Y:S01]  /*c110*/  ISETP.LT.OR P5, PT, R41, 0x1, !P2 ;  /* 0x000000012900780c */ /* 0x000fe200057a1670 */
[----:B------:R-:W-:Y:S01]  /*c120*/  FMUL R221, R221, UR20 ;  /* 0x00000014dddd7c20 */ /* 0x000fe20008400000 */
[----:B------:R-:W-:Y:S01]  /*c130*/  F2FP.SATFINITE.E5M2.F32.PACK_AB_MERGE_C R223, RZ, R223, RZ ;  /* 0x000000dfffdf723e */ /* 0x000fe200048060ff */
[----:B------:R0:W-:Y:S01]  /*c140*/  @!P0 STG.E.U8 desc[UR16][R24.64], R33 ;  /* 0x0000002118008986 */ /* 0x0001e2000c101110 */
[----:B------:R-:W-:-:S03]  /*c150*/  ISETP.LT.OR P0, PT, R41, 0x9, !P3 ;  /* 0x000000092900780c */ /* 0x000fc60005f01670 */
[----:B------:R-:W-:Y:S01]  /*c160*/  @!P1 STG.E.U8 desc[UR16][R24.64+0x1], R225 ;  /* 0x000001e118009986 */ /* 0x000fe2000c101110 */
[----:B------:R-:W-:-:S03]  /*c170*/  ISETP.LT.OR P1, PT, R41, 0xa, !P3 ;  /* 0x0000000a2900780c */ /* 0x000fc60005f21670 */
[----:B------:R-:W-:Y:S01]  /*c180*/  @!P6 STG.E.U8 desc[UR16][R26.64+0x1], R223 ;  /* 0x000001df1a00e986 */ /* 0x000fe2000c101110 */
[----:B------:R-:W-:Y:S01]  /*c190*/  ISETP.LT.OR P6, PT, R41, 0xa, !P2 ;  /* 0x0000000a2900780c */ /* 0x000fe200057c1670 */
[----:B------:R-:W-:Y:S01]  /*c1a0*/  FMUL R219, R219, UR20 ;  /* 0x00000014dbdb7c20 */ /* 0x000fe20008400000 */
[----:B------:R-:W-:Y:S01]  /*c1b0*/  F2FP.SATFINITE.E5M2.F32.PACK_AB_MERGE_C R35, RZ, R224, RZ ;  /* 0x000000e0ff23723e */ /* 0x000fe200048060ff */
[----:B------:R-:W-:Y:S01]  /*c1c0*/  FMUL R220, R220, UR20 ;  /* 0x00000014dcdc7c20 */ /* 0x000fe20008400000 */
[----:B0-----:R-:W-:Y:S01]  /*c1d0*/  F2FP.SATFINITE.E5M2.F32.PACK_AB_MERGE_C R33, RZ, R222, RZ ;  /* 0x000000deff21723e */ /* 0x001fe200048060ff */
[----:B------:R-:W-:Y:S01]  /*c1e0*/  FMUL R218, R218, UR20 ;  /* 0x00000014dada7c20 */ /* 0x000fe20008400000 */
[----:B------:R-:W-:Y:S01]  /*c1f0*/  F2FP.SATFINITE.E5M2.F32.PACK_AB_MERGE_C R221, RZ, R221, RZ ;  /* 0x000000ddffdd723e */ /* 0x000fe200048060ff */
[----:B------:R0:W-:Y:S01]  /*c200*/  @!P5 STG.E.U8 desc[UR16][R26.64], R35 ;  /* 0x000000231a00d986 */ /* 0x0001e2000c101110 */
[C---:B------:R-:W-:Y:S02]  /*c210*/  ISETP.LT.OR P5, PT, R41.reuse, 0x9, !P2 ;  /* 0x000000092900780c */ /* 0x040fe400057a1670 */
        /* <DEDUP_REMOVED lines=8> */
[----:B0-----:R-:W-:Y:S01]  /*c2a0*/  F2FP.SATFINITE.E5M2.F32.PACK_AB_MERGE_C R35, RZ, R220, RZ ;  /* 0x000000dcff23723e */ /* 0x001fe200048060ff */
[----:B------:R-:W-:Y:S01]  /*c2b0*/  FMUL R215, R215, UR20 ;  /* 0x00000014d7d77c20 */ /* 0x000fe20008400000 */
[----:B------:R-:W4:Y:S01]  /*c2c0*/  LDL.LU R226, [R1+0xc] ;  /* 0x00000c0001e27983 */ /* 0x000f220000300800 */
[----:B-1----:R-:W-:Y:S02]  /*c2d0*/  F2FP.SATFINITE.E5M2.F32.PACK_AB_MERGE_C R33, RZ, R218, RZ ;  /* 0x000000daff21723e */ /* 0x002fe400048060ff */
[----:B------:R-:W-:Y:S01]  /*c2e0*/  F2FP.SATFINITE.E5M2.F32.PACK_AB_MERGE_C R217, RZ, R217, RZ ;  /* 0x000000d9ffd9723e */ /* 0x000fe200048060ff */
[----:B------:R0:W-:Y:S01]  /*c2f0*/  @!P5 STG.E.U8 desc[UR16][R26.64+0x8], R35 ;  /* 0x000008231a00d986 */ /* 0x0001e2000c101110 */
[----:B------:R-:W-:-:S02]  /*c300*/  ISETP.LT.OR P5, PT, R41, 0x11, !P2 ;  /* 0x000000112900780c */ /* 0x000fc400057a1670 */
[----:B------:R-:W-:Y:S01]  /*c310*/  F2FP.SATFINITE.E5M2.F32.PACK_AB_MERGE_C R215, RZ, R215, RZ ;  /* 0x000000d7ffd7723e */ /* 0x000fe200048060ff */
[----:B------:R-:W3:Y:S01]  /*c320*/  LDL.LU R224, [R1+0x8] ;  /* 0x0000080001e07983 */ /* 0x000ee20000300800 */
[----:B------:R-:W-:-:S03]  /*c330*/  FMUL R216, R216, UR20 ;  /* 0x00000014d8d87c20 */ /* 0x000fc60008400000 */
[----:B------:R-:W4:Y:S04]  /*c340*/  LDL.LU R225, [R1+0x4] ;  /* 0x0000040001e17983 */ /* 0x000f280000300800 */
[----:B------:R-:W3:Y:S01]  /*c350*/  LDL.LU R223, [R1] ;  /* 0x0000000001df7983 */ /* 0x000ee20000300800 */
[----:B0-----:R-:W-:Y:S01]  /*c360*/  F2FP.SATFINITE.E5M2.F32.PACK_AB_MERGE_C R35, RZ, R216, RZ ;  /* 0x000000d8ff23723e */ /* 0x001fe200048060ff */
[----:B------:R-:W-:Y:S01]  /*c370*/  FMUL R214, R214, UR20 ;  /* 0x00000014d6d67c20 */ /* 0x000fe20008400000 */
[----:B------:R-:W-:Y:S01]  /*c380*/  FMUL R213, R213, UR20 ;  /* 0x00000014d5d57c20 */ /* 0x000fe20008400000 */
[----:B------:R0:W-:Y:S01]  /*c390*/  @!P0 STG.E.U8 desc[UR16][R24.64+0x10], R33 ;  /* 0x0000102118008986 */ /* 0x0001e2000c101110 */
[----:B------:R-:W-:Y:S01]  /*c3a0*/  ISETP.LT.OR P0, PT, R41, 0x19, !P3 ;  /* 0x000000192900780c */ /* 0x000fe20005f01670 */
[----:B------:R-:W-:Y:S01]  /*c3b0*/  FMUL R211, R211, UR20 ;  /* 0x00000014d3d37c20 */ /* 0x000fe20008400000 */
[----:B------:R-:W-:Y:S01]  /*c3c0*/  FMUL R212, R212, UR20 ;  /* 0x00000014d4d47c20 */ /* 0x000fe20008400000 */
[----:B------:R-:W-:Y:S01]  /*c3d0*/  @!P1 STG.E.U8 desc[UR16][R24.64+0x11], R217 ;  /* 0x000011d918009986 */ /* 0x000fe2000c101110 */
[C---:B------:R-:W-:Y:S01]  /*c3e0*/  ISETP.LT.OR P1, PT, R41.reuse, 0x1a, !P3 ;  /* 0x0000001a2900780c */ /* 0x040fe20005f21670 */
[----:B------:R-:W-:Y:S01]  /*c3f0*/  FMUL R210, R210, UR20 ;  /* 0x00000014d2d27c20 */ /* 0x000fe20008400000 */
[----:B------:R-:W-:Y:S01]  /*c400*/  F2FP.SATFINITE.E5M2.F32.PACK_AB_MERGE_C R213, RZ, R213, RZ ;  /* 0x000000d5ffd5723e */ /* 0x000fe200048060ff */
[----:B------:R-:W-:Y:S01]  /*c410*/  @!P6 STG.E.U8 desc[UR16][R26.64+0x11], R215 ;  /* 0x000011d71a00e986 */ /* 0x000fe2000c101110 */
[----:B------:R-:W-:Y:S01]  /*c420*/  ISETP.LT.OR P6, PT, R41, 0x1a, !P2 ;  /* 0x0000001a2900780c */ /* 0x000fe200057c1670 */
[----:B------:R-:W-:Y:S01]  /*c430*/  FMUL R209, R209, UR20 ;  /* 0x00000014d1d17c20 */ /* 0x000fe20008400000 */
[----:B------:R-:W-:Y:S01]  /*c440*/  F2FP.SATFINITE.E5M2.F32.PACK_AB_MERGE_C R211, RZ, R211, RZ ;  /* 0x000000d3ffd3723e */ /* 0x000fe200048060ff */
[----:B------:R1:W-:Y:S01]  /*c450*/  @!P5 STG.E.U8 desc[UR16][R26.64+0x10], R35 ;  /* 0x000010231a00d986 */ /* 0x0003e2000c101110 */
[----:B0-----:R-:W-:Y:S01]  /*c460*/  F2FP.SATFINITE.E5M2.F32.PACK_AB_MERGE_C R33, RZ, R214, RZ ;  /* 0x000000d6ff21723e */ /* 0x001fe200048060ff */
[----:B------:R-:W-:Y:S01]  /*c470*/  FMUL R207, R207, UR20 ;  /* 0x00000014cfcf7c20 */ /* 0x000fe20008400000 */
[C---:B------:R-:W-:Y:S01]  /*c480*/  ISETP.LT.OR P5, PT, R41.reuse, 0x19, !P2 ;  /* 0x000000192900780c */ /* 0x040fe200057a1670 */
[----:B------:R-:W-:Y:S01]  /*c490*/  FMUL R208, R208, UR20 ;  /* 0x00000014d0d07c20 */ /* 0x000fe20008400000 */
[----:B------:R-:W-:Y:S01]  /*c4a0*/  F2FP.SATFINITE.E5M2.F32.PACK_AB_MERGE_C R209, RZ, R209, RZ ;  /* 0x000000d1ffd1723e */ /* 0x000fe200048060ff */
[----:B------:R0:W-:Y:S01]  /*c4b0*/  @!P0 STG.E.U8 desc[UR16][R24.64+0x18], R33 ;  /* 0x0000182118008986 */ /* 0x0001e2000c101110 */
[C---:B------:R-:W-:Y:S01]  /*c4c0*/  ISETP.LT.OR P0, PT, R41.reuse, 0x21, !P3 ;  /* 0x000000212900780c */ /* 0x040fe20005f01670 */
[----:B------:R-:W-:Y:S01]  /*c4d0*/  FMUL R206, R206, UR20 ;  /* 0x00000014cece7c20 */ /* 0x000fe20008400000 */
[----:B------:R-:W-:Y:S01]  /*c4e0*/  F2FP.SATFINITE.E5M2.F32.PACK_AB_MERGE_C R207, RZ, R207, RZ ;  /* 0x000000cfffcf723e */ /* 0x000fe200048060ff */
[----:B------:R-:W-:Y:S01]  /*c4f0*/  @!P1 STG.E.U8 desc[UR16][R24.64+0x19], R213 ;  /* 0x000019d518009986 */ /* 0x000fe2000c101110 */
[----:B------:R-:W-:Y:S01]  /*c500*/  ISETP.LT.OR P1, PT, R41, 0x22, !P3 ;  /* 0x000000222900780c */ /* 0x000fe20005f21670 */
[----:B------:R-:W-:Y:S01]  /*c510*/  FMUL R205, R205, UR20 ;  /* 0x00000014cdcd7c20 */ /* 0x000fe20008400000 */
[----:B-1----:R-:W-:Y:S01]  /*c520*/  F2FP.SATFINITE.E5M2.F32.PACK_AB_MERGE_C R35, RZ, R212, RZ ;  /* 0x000000d4ff23723e */ /* 0x002fe200048060ff */
        /* <DEDUP_REMOVED lines=11> */
[----:B------:R-:W-:Y:S01]  /*c5e0*/  ISETP.LT.OR P0, PT, R41, 0x29, !P3 ;  /* 0x000000292900780c */ /* 0x000fe20005f01670 */
[----:B------:R-:W-:Y:S01]  /*c5f0*/  FMUL R201, R201, UR20 ;  /* 0x00000014c9c97c20 */ /* 0x000fe20008400000 */
[----:B------:R-:W-:Y:S01]  /*c600*/  FMUL R199, R199, UR20 ;  /* 0x00000014c7c77c20 */ /* 0x000fe20008400000 */
[----:B------:R-:W-:Y:S01]  /*c610*/  @!P1 STG.E.U8 desc[UR16][R24.64+0x21], R209 ;  /* 0x000021d118009986 */ /* 0x000fe2000c101110 */
[C---:B------:R-:W-:Y:S01]  /*c620*/  ISETP.LT.OR P1, PT, R41.reuse, 0x2a, !P3 ;  /* 0x0000002a2900780c */ /* 0x040fe20005f21670 */
        /* <DEDUP_REMOVED lines=9> */
[----:B------:R-:W-:Y:S01]  /*c6c0*/  ISETP.LT.OR P5, PT, R41, 0x29, !P2 ;  /* 0x000000292900780c */ /* 0x000fe200057a1670 */
[----:B------:R-:W-:Y:S01]  /*c6d0*/  FMUL R195, R195, UR20 ;  /* 0x00000014c3c37c20 */ /* 0x000fe20008400000 */
[----:B------:R-:W-:Y:S01]  /*c6e0*/  F2FP.SATFINITE.E5M2.F32.PACK_AB_MERGE_C R199, RZ, R199, RZ ;  /* 0x000000c7ffc7723e */ /* 0x000fe200048060ff */
[----:B------:R0:W-:Y:S01]  /*c6f0*/  @!P0 STG.E.U8 desc[UR16][R24.64+0x28], R33 ;  /* 0x0000282118008986 */ /* 0x0001e2000c101110 */
[C---:B------:R-:W-:Y:S01]  /*c700*/  ISETP.LT.OR P0, PT, R41.reuse, 0x31, !P3 ;  /* 0x000000312900780c */ /* 0x040fe20005f01670 */
[----:B------:R-:W-:Y:S01]  /*c710*/  FMUL R196, R196, UR20 ;  /* 0x00000014c4c47c20 */ /* 0x000fe20008400000 */
[----:B------:R-:W-:Y:S01]  /*c720*/  F2FP.SATFINITE.E5M2.F32.PACK_AB_MERGE_C R197, RZ, R197, RZ ;  /* 0x000000c5ffc5723e */ /* 0x000fe200048060ff */
        /* <DEDUP_REMOVED lines=59> */
[C---:B------:R-:W-:Y:S01]  /*cae0*/  ISETP.LT.OR P6, PT, R41.reuse, 0x4a, !P2 ;  /* 0x0000004a2900780c */ /* 0x040fe200057c1670 */
        /* <DEDUP_REMOVED lines=57> */
[----:B------:R-:W-:Y:S01]  /*ce80*/  ISETP.LT.OR P5, PT, R41, 0x61, !P3 ;  /* 0x000000612900780c */ /* 0x000fe20005fa1670 */
[----:B------:R-:W-:Y:S01]  /*ce90*/  FMUL R161, R161, UR20 ;  /* 0x00000014a1a17c20 */ /* 0x000fe20008400000 */
[----:B0-----:R-:W-:Y:S01]  /*cea0*/  F2FP.SATFINITE.E5M2.F32.PACK_AB_MERGE_C R33, RZ, R178, RZ ;  /* 0x000000b2ff21723e */ /* 0x001fe200048060ff */
[----:B------:R-:W-:Y:S01]  /*ceb0*/  FMUL R160, R160, UR20 ;  /* 0x00000014a0a07c20 */ /* 0x000fe20008400000 */
[----:B------:R-:W-:Y:S01]  /*cec0*/  FMUL R159, R159, UR20 ;  /* 0x000000149f9f7c20 */ /* 0x000fe20008400000 */
[----:B------:R-:W-:Y:S01]  /*ced0*/  FMUL R157, R157, UR20 ;  /* 0x000000149d9d7c20 */ /* 0x000fe20008400000 */
[----:B------:R-:W-:Y:S01]  /*cee0*/  F2FP.SATFINITE.E5M2.F32.PACK_AB_MERGE_C R161, RZ, R161, RZ ;  /* 0x000000a1ffa1723e */ /* 0x000fe200048060ff */
[----:B------:R-:W-:Y:S01]  /*cef0*/  FMUL R158, R158, UR20 ;  /* 0x000000149e9e7c20 */ /* 0x000fe20008400000 */
[----:B------:R-:W-:Y:S01]  /*cf00*/  FMUL R156, R156, UR20 ;  /* 0x000000149c9c7c20 */ /* 0x000fe20008400000 */
[----:B------:R-:W-:Y:S01]  /*cf10*/  @!P6 STG.E.U8 desc[UR16][R24.64+0x61], R177 ;  /* 0x000061b11800e986 */ /* 0x000fe2000c101110 */
[----:B------:R-:W-:Y:S01]  /*cf20*/  ISETP.LT.OR P6, PT, R41, 0x69, !P3 ;  /* 0x000000692900780c */ /* 0x000fe20005fc1670 */
[----:B------:R-:W-:Y:S01]  /*cf30*/  FMUL R155, R155, UR20 ;  /* 0x000000149b9b7c20 */ /* 0x000fe20008400000 */
[----:B-1----:R-:W-:Y:S01]  /*cf40*/  F2FP.SATFINITE.E5M2.F32.PACK_AB_MERGE_C R35, RZ, R176, RZ ;  /* 0x000000b0ff23723e */ /* 0x002fe200048060ff */
[----:B------:R0:W-:Y:S01]  /*cf50*/  @!P5 STG.E.U8 desc[UR16][R24.64+0x60], R33 ;  /* 0x000060211800d986 */ /* 0x0001e2000c101110 */
        /* <DEDUP_REMOVED lines=16> */
[----:B-1----:R-:W-:Y:S01]  /*d060*/  F2FP.SATFINITE.E5M2.F32.PACK_AB_MERGE_C R35, RZ, R170, RZ ;  /* 0x000000aaff23723e */ /* 0x002fe200048060ff */
[----:B------:R-:W-:Y:S01]  /*d070*/  @!P0 STG.E.U8 desc[UR16][R24.64+0x69], R173 ;  /* 0x000069ad18008986 */ /* 0x000fe2000c101110 */
        /* <DEDUP_REMOVED lines=12> */
[----:B------:R-:W-:Y:S01]  /*d140*/  ISETP.LT.OR P6, PT, R41, 0x79, !P3 ;  /* 0x000000792900780c */ /* 0x000fe20005fc1670 */
[----:B------:R-:W-:Y:S01]  /*d150*/  FMUL R17, R17, UR20 ;  /* 0x0000001411117c20 */ /* 0x000fe20008400000 */
[----:B------:R-:W-:Y:S01]  /*d160*/  ISETP.LT.OR P3, PT, R41, 0x7a, !P3 ;  /* 0x0000007a2900780c */ /* 0x000fe20005f61670 */
[----:B------:R-:W-:Y:S01]  /*d170*/  @!P0 STG.E.U8 desc[UR16][R24.64+0x71], R169 ;  /* 0x000071a918008986 */ /* 0x000fe2000c101110 */
[----:B0-----:R-:W-:Y:S01]  /*d180*/  F2FP.SATFINITE.E5M2.F32.PACK_AB_MERGE_C R33, RZ, R168, RZ ;  /* 0x000000a8ff21723e */ /* 0x001fe200048060ff */
[----:B------:R-:W-:Y:S01]  /*d190*/  FMUL R18, R18, UR20 ;  /* 0x0000001412127c20 */ /* 0x000fe20008400000 */
[----:B------:R-:W-:Y:S01]  /*d1a0*/  ISETP.GE.AND P0, PT, R42, 0x89, PT ;  /* 0x000000892a00780c */ /* 0x000fe20003f06270 */
[----:B------:R-:W-:Y:S01]  /*d1b0*/  FMUL R16, R16, UR20 ;  /* 0x0000001410107c20 */ /* 0x000fe20008400000 */
[----:B------:R-:W-:Y:S01]  /*d1c0*/  F2FP.SATFINITE.E5M2.F32.PACK_AB_MERGE_C R21, RZ, R21, RZ ;  /* 0x00000015ff15723e */ /* 0x000fe200048060ff */
[----:B------:R0:W-:Y:S01]  /*d1d0*/  @!P1 STG.E.U8 desc[UR16][R26.64+0x70], R33 ;  /* 0x000070211a009986 */ /* 0x0001e2000c101110 */
[----:B------:R-:W-:Y:S01]  /*d1e0*/  ISETP.GE.AND P1, PT, R42, 0x81, PT ;  /* 0x000000812a00780c */ /* 0x000fe20003f26270 */
[----:B------:R-:W-:Y:S01]  /*d1f0*/  FMUL R15, R15, UR20 ;  /* 0x000000140f0f7c20 */ /* 0x000fe20008400000 */
[----:B-1----:R-:W-:Y:S01]  /*d200*/  F2FP.SATFINITE.E5M2.F32.PACK_AB_MERGE_C R35, RZ, R166, RZ ;  /* 0x000000a6ff23723e */ /* 0x002fe200048060ff */
[----:B------:R-:W-:Y:S01]  /*d210*/  @!P5 STG.E.U8 desc[UR16][R26.64+0x71], R167 ;  /* 0x000071a71a00d986 */ /* 0x000fe2000c101110 */
[----:B------:R-:W-:Y:S01]  /*d220*/  ISETP.LT.OR P5, PT, R41, 0x79, !P2 ;  /* 0x000000792900780c */ /* 0x000fe200057a1670 */
[----:B------:R-:W-:Y:S01]  /*d230*/  FMUL R13, R13, UR20 ;  /* 0x000000140d0d7c20 */ /* 0x000fe20008400000 */
[C---:B------:R-:W-:Y:S01]  /*d240*/  ISETP.LT.OR P2, PT, R41.reuse, 0x7a, !P2 ;  /* 0x0000007a2900780c */ /* 0x040fe20005741670 */
        /* <DEDUP_REMOVED lines=9> */
[----:B------:R-:W-:Y:S01]  /*d2e0*/  F2FP.SATFINITE.E5M2.F32.PACK_AB_MERGE_C R17, RZ, R17, RZ ;  /* 0x00000011ff11723e */ /* 0x000fe200048060ff */
[----:B------:R-:W-:Y:S01]  /*d2f0*/  @!P5 STG.E.U8 desc[UR16][R26.64+0x78], R37 ;  /* 0x000078251a00d986 */ /* 0x000fe2000c101110 */
[----:B------:R-:W-:Y:S01]  /*d300*/  ISETP.LT.OR P5, PT, R41, 0x1, !P0 ;  /* 0x000000012900780c */ /* 0x000fe200047a1670 */
[----:B------:R-:W-:Y:S01]  /*d310*/  FMUL R9, R9, UR20 ;  /* 0x0000001409097c20 */ /* 0x000fe20008400000 */
[----:B------:R-:W-:Y:S01]  /*d320*/  F2FP.SATFINITE.E5M2.F32.PACK_AB_MERGE_C R15, RZ, R15, RZ ;  /* 0x0000000fff0f723e */ /* 0x000fe200048060ff */
[----:B------:R0:W-:Y:S01]  /*d330*/  @!P2 STG.E.U8 desc[UR16][R26.64+0x79], R163 ;  /* 0x000079a31a00a986 */ /* 0x0001e2000c101110 */
[C---:B------:R-:W-:Y:S01]  /*d340*/  ISETP.LT.OR P2, PT, R41.reuse, 0xa, !P1 ;  /* 0x0000000a2900780c */ /* 0x040fe20004f41670 */
        /* <DEDUP_REMOVED lines=9> */
[----:B------:R-:W-:Y:S01]  /*d3e0*/  F2FP.SATFINITE.E5M2.F32.PACK_AB_MERGE_C R11, RZ, R11, RZ ;  /* 0x0000000bff0b723e */ /* 0x000fe200048060ff */
[----:B------:R2:W-:Y:S01]  /*d3f0*/  @!P5 STG.E.U8 desc[UR16][R30.64], R33 ;  /* 0x000000211e00d986 */ /* 0x0005e2000c101110 */
[----:B------:R-:W-:Y:S01]  /*d400*/  ISETP.LT.OR P5, PT, R41, 0x9, !P0 ;  /* 0x000000092900780c */ /* 0x000fe200047a1670 */
[----:B------:R-:W-:Y:S01]  /*d410*/  FMUL R5, R5, UR20 ;  /* 0x0000001405057c20 */ /* 0x000fe20008400000 */
[----:B0-----:R-:W-:Y:S01]  /*d420*/  F2FP.SATFINITE.E5M2.F32.PACK_AB_MERGE_C R27, RZ, R156, RZ ;  /* 0x0000009cff1b723e */ /* 0x001fe200048060ff */
[----:B-----5:R-:W-:Y:S01]  /*d430*/  FMUL R0, R0, UR20 ;  /* 0x0000001400007c20 */ /* 0x020fe20008400000 */
[----:B------:R-:W-:Y:S01]  /*d440*/  F2FP.SATFINITE.E5M2.F32.PACK_AB_MERGE_C R9, RZ, R9, RZ ;  /* 0x00000009ff09723e */ /* 0x000fe200048060ff */
[----:B------:R-:W-:Y:S01]  /*d450*/  FMUL R6, R6, UR20 ;  /* 0x0000001406067c20 */ /* 0x000fe20008400000 */
[----:B------:R-:W-:Y:S01]  /*d460*/  F2FP.SATFINITE.E5M2.F32.PACK_AB_MERGE_C R7, RZ, R7, RZ ;  /* 0x00000007ff07723e */ /* 0x000fe200048060ff */
[----:B------:R-:W4:Y:S01]  /*d470*/  LDL.LU R221, [R1+0x14] ;  /* 0x0000140001dd7983 */ /* 0x000f220000300800 */
[----:B-1----:R-:W-:Y:S01]  /*d480*/  F2FP.SATFINITE.E5M2.F32.PACK_AB_MERGE_C R25, RZ, R158, RZ ;  /* 0x0000009eff19723e */ /* 0x002fe200048060ff */
[----:B------:R-:W-:Y:S01]  /*d490*/  FMUL R2, R2, UR20 ;  /* 0x0000001402027c20 */ /* 0x000fe20008400000 */
[----:B------:R-:W-:Y:S01]  /*d4a0*/  F2FP.SATFINITE.E5M2.F32.PACK_AB_MERGE_C R5, RZ, R5, RZ ;  /* 0x00000005ff05723e */ /* 0x000fe200048060ff */
[----:B------:R-:W-:Y:S01]  /*d4b0*/  @!P6 STG.E.U8 desc[UR16][R30.64+0x1], R159 ;  /* 0x0000019f1e00e986 */ /* 0x000fe2000c101110 */
[----:B------:R-:W-:Y:S01]  /*d4c0*/  ISETP.LT.OR P6, PT, R41, 0xa, !P0 ;  /* 0x0000000a2900780c */ /* 0x000fe200047c1670 */
[----:B------:R-:W-:Y:S01]  /*d4d0*/  FMUL R3, R3, UR20 ;  /* 0x0000001403037c20 */ /* 0x000fe20008400000 */
[----:B--2---:R-:W-:Y:S01]  /*d4e0*/  F2FP.SATFINITE.E5M2.F32.PACK_AB_MERGE_C R33, RZ, R152, RZ ;  /* 0x00000098ff21723e */ /* 0x004fe200048060ff */
[----:B------:R-:W-:Y:S01]  /*d4f0*/  @!P2 STG.E.U8 desc[UR16][R28.64+0x9], R157 ;  /* 0x0000099d1c00a986 */ /* 0x000fe2000c101110 */
[----:B------:R-:W-:Y:S01]  /*d500*/  ISETP.LT.OR P2, PT, R41, 0x12, !P1 ;  /* 0x000000122900780c */ /* 0x000fe20004f41670 */
[----:B------:R-:W-:-:S02]  /*d510*/  FMUL R4, R4, UR20 ;  /* 0x0000001404047c20 */ /* 0x000fc40008400000 */
[----:B------:R0:W-:Y:S01]  /*d520*/  @!P3 STG.E.U8 desc[UR16][R28.64+0x8], R25 ;  /* 0x000008191c00b986 */ /* 0x0001e2000c101110 */
[----:B------:R-:W-:-:S03]  /*d530*/  ISETP.LT.OR P3, PT, R41, 0x11, !P1 ;  /* 0x000000112900780c */ /* 0x000fc60004f61670 */
[----:B------:R1:W-:Y:S01]  /*d540*/  @!P5 STG.E.U8 desc[UR16][R30.64+0x8], R27 ;  /* 0x0000081b1e00d986 */ /* 0x0003e2000c101110 */
[----:B------:R-:W-:-:S03]  /*d550*/  ISETP.LT.OR P5, PT, R41, 0x11, !P0 ;  /* 0x000000112900780c */ /* 0x000fc600047a1670 */
[----:B------:R-:W-:Y:S01]  /*d560*/  @!P6 STG.E.U8 desc[UR16][R30.64+0x9], R155 ;  /* 0x0000099b1e00e986 */ /* 0x000fe2000c101110 */
[----:B------:R-:W-:-:S03]  /*d570*/  ISETP.LT.OR P6, PT, R41, 0x12, !P0 ;  /* 0x000000122900780c */ /* 0x000fc600047c1670 */
[----:B------:R-:W-:Y:S01]  /*d580*/  @!P2 STG.E.U8 desc[UR16][R28.64+0x11], R153 ;  /* 0x000011991c00a986 */ /* 0x000fe2000c101110 */
[----:B------:R-:W-:Y:S02]  /*d590*/  ISETP.LT.OR P2, PT, R41, 0x1a, !P1 ;  /* 0x0000001a2900780c */ /* 0x000fe40004f41670 */
[----:B0-----:R-:W-:Y:S01]  /*d5a0*/  F2FP.SATFINITE.E5M2.F32.PACK_AB_MERGE_C R25, RZ, R154, RZ ;  /* 0x0000009aff19723e */ /* 0x001fe200048060ff */
[----:B------:R-:W2:Y:S01]  /*d5b0*/  LDL.LU R220, [R1+0x18] ;  /* 0x0000180001dc7983 */ /* 0x000ea20000300800 */
[----:B-1----:R-:W-:-:S03]  /*d5c0*/  F2FP.SATFINITE.E5M2.F32.PACK_AB_MERGE_C R27, RZ, R20, RZ ;  /* 0x00000014ff1b723e */ /* 0x002fc600048060ff */
[----:B------:R0:W-:Y:S01]  /*d5d0*/  @!P3 STG.E.U8 desc[UR16][R28.64+0x10], R25 ;  /* 0x000010191c00b986 */ /* 0x0001e2000c101110 */
[----:B------:R-:W-:-:S03]  /*d5e0*/  ISETP.LT.OR P3, PT, R41, 0x19, !P1 ;  /* 0x000000192900780c */ /* 0x000fc60004f61670 */
[----:B------:R-:W-:Y:S01]  /*d5f0*/  @!P5 STG.E.U8 desc[UR16][R30.64+0x10], R33 ;  /* 0x000010211e00d986 */ /* 0x000fe2000c101110 */
[----:B------:R-:W-:-:S03]  /*d600*/  ISETP.LT.OR P5, PT, R41, 0x19, !P0 ;  /* 0x000000192900780c */ /* 0x000fc600047a1670 */
[----:B------:R1:W-:Y:S01]  /*d610*/  @!P6 STG.E.U8 desc[UR16][R30.64+0x11], R23 ;  /* 0x000011171e00e986 */ /* 0x0003e2000c101110 */
[----:B------:R-:W-:-:S03]  /*d620*/  ISETP.LT.OR P6, PT, R41, 0x1a, !P0 ;  /* 0x0000001a2900780c */ /* 0x000fc600047c1670 */
[----:B------:R3:W-:Y:S01]  /*d630*/  @!P2 STG.E.U8 desc[UR16][R28.64+0x19], R21 ;  /* 0x000019151c00a986 */ /* 0x0007e2000c101110 */
[C---:B------:R-:W-:Y:S02]  /*d640*/  ISETP.LT.OR P2, PT, R41.reuse, 0x22, !P1 ;  /* 0x000000222900780c */ /* 0x040fe40004f41670 */
[----:B0-----:R-:W-:Y:S01]  /*d650*/  F2FP.SATFINITE.E5M2.F32.PACK_AB_MERGE_C R25, RZ, R22, RZ ;  /* 0x00000016ff19723e */ /* 0x001fe200048060ff */
[----:B------:R-:W2:Y:S04]  /*d660*/  LDL.LU R222, [R1+0x1c] ;  /* 0x00001c0001de7983 */ /* 0x000ea80000300800 */
[----:B------:R-:W-:Y:S01]  /*d670*/  @!P3 STG.E.U8 desc[UR16][R28.64+0x18], R25 ;  /* 0x000018191c00b986 */ /* 0x000fe2000c101110 */
[C---:B------:R-:W-:Y:S02]  /*d680*/  ISETP.LT.OR P3, PT, R41.reuse, 0x21, !P1 ;  /* 0x000000212900780c */ /* 0x040fe40004f61670 */
[----:B-1----:R-:W-:Y:S01]  /*d690*/  F2FP.SATFINITE.E5M2.F32.PACK_AB_MERGE_C R23, RZ, R18, RZ ;  /* 0x00000012ff17723e */ /* 0x002fe200048060ff */
[----:B------:R-:W-:Y:S01]  /*d6a0*/  @!P5 STG.E.U8 desc[UR16][R30.64+0x18], R27 ;  /* 0x0000181b1e00d986 */ /* 0x000fe2000c101110 */
[----:B------:R-:W-:-:S02]  /*d6b0*/  ISETP.LT.OR P5, PT, R41, 0x21, !P0 ;  /* 0x000000212900780c */ /* 0x000fc400047a1670 */
[----:B---3--:R-:W-:Y:S01]  /*d6c0*/  F2FP.SATFINITE.E5M2.F32.PACK_AB_MERGE_C R21, RZ, R16, RZ ;  /* 0x00000010ff15723e */ /* 0x008fe200048060ff */
[----:B------:R0:W-:Y:S01]  /*d6d0*/  @!P6 STG.E.U8 desc[UR16][R30.64+0x19], R19 ;  /* 0x000019131e00e986 */ /* 0x0001e2000c101110 */
[----:B------:R-:W-:-:S03]  /*d6e0*/  ISETP.LT.OR P6, PT, R41, 0x22, !P0 ;  /* 0x000000222900780c */ /* 0x000fc600047c1670 */
[----:B------:R1:W-:Y:S01]  /*d6f0*/  @!P2 STG.E.U8 desc[UR16][R28.64+0x21], R17 ;  /* 0x000021111c00a986 */ /* 0x0003e2000c101110 */
[----:B------:R-:W-:-:S03]  /*d700*/  ISETP.LT.OR P2, PT, R41, 0x2a, !P1 ;  /* 0x0000002a2900780c */ /* 0x000fc60004f41670 */
[----:B------:R-:W-:Y:S01]  /*d710*/  @!P3 STG.E.U8 desc[UR16][R28.64+0x20], R23 ;  /* 0x000020171c00b986 */ /* 0x000fe2000c101110 */
[----:B------:R-:W-:-:S03]  /*d720*/  ISETP.LT.OR P3, PT, R41, 0x29, !P1 ;  /* 0x000000292900780c */ /* 0x000fc60004f61670 */
[----:B------:R-:W-:Y:S01]  /*d730*/  @!P5 STG.E.U8 desc[UR16][R30.64+0x20], R21 ;  /* 0x000020151e00d986 */ /* 0x000fe2000c101110 */
[C---:B------:R-:W-:Y:S02]  /*d740*/  ISETP.LT.OR P5, PT, R41.reuse, 0x29, !P0 ;  /* 0x000000292900780c */ /* 0x040fe400047a1670 */
[----:B0-----:R-:W-:Y:S01]  /*d750*/  F2FP.SATFINITE.E5M2.F32.PACK_AB_MERGE_C R19, RZ, R14, RZ ;  /* 0x0000000eff13723e */ /* 0x001fe200048060ff */
[----:B------:R0:W-:Y:S01]  /*d760*/  @!P6 STG.E.U8 desc[UR16][R30.64+0x21], R15 ;  /* 0x0000210f1e00e986 */ /* 0x0001e2000c101110 */
[C---:B------:R-:W-:Y:S02]  /*d770*/  ISETP.LT.OR P6, PT, R41.reuse, 0x2a, !P0 ;  /* 0x0000002a2900780c */ /* 0x040fe400047c1670 */
[----:B-1----:R-:W-:Y:S01]  /*d780*/  F2FP.SATFINITE.E5M2.F32.PACK_AB_MERGE_C R17, RZ, R12, RZ ;  /* 0x0000000cff11723e */ /* 0x002fe200048060ff */
        /* <DEDUP_REMOVED lines=15> */
[----:B0-----:R-:W-:Y:S02]  /*d880*/  F2FP.SATFINITE.E5M2.F32.PACK_AB_MERGE_C R11, RZ, R6, RZ ;  /* 0x00000006ff0b723e */ /* 0x001fe400048060ff */
[C---:B------:R-:W-:Y:S01]  /*d890*/  ISETP.LT.OR P5, PT, R41.reuse, 0x39, !P0 ;  /* 0x000000392900780c */ /* 0x040fe200047a1670 */
[----:B------:R0:W-:Y:S01]  /*d8a0*/  @!P6 STG.E.U8 desc[UR16][R30.64+0x31], R7 ;  /* 0x000031071e00e986 */ /* 0x0001e2000c101110 */
[----:B-1----:R-:W-:Y:S02]  /*d8b0*/  F2FP.SATFINITE.E5M2.F32.PACK_AB_MERGE_C R9, RZ, R4, RZ ;  /* 0x00000004ff09723e */ /* 0x002fe400048060ff */
[----:B------:R-:W-:Y:S01]  /*d8c0*/  ISETP.LT.OR P6, PT, R41, 0x3a, !P0 ;  /* 0x0000003a2900780c */ /* 0x000fe200047c1670 */
[----:B------:R1:W-:Y:S04]  /*d8d0*/  @!P2 STG.E.U8 desc[UR16][R28.64+0x39], R5 ;  /* 0x000039051c00a986 */ /* 0x0003e8000c101110 */
[----:B------:R3:W-:Y:S01]  /*d8e0*/  @!P3 STG.E.U8 desc[UR16][R28.64+0x38], R11 ;  /* 0x0000380b1c00b986 */ /* 0x0007e2000c101110 */
[----:B------:R-:W-:Y:S01]  /*d8f0*/  FMUL R4, R227, UR20 ;  /* 0x00000014e3047c20 */ /* 0x000fe20008400000 */
[----:B------:R-:W-:-:S02]  /*d900*/  ISETP.LT.OR P3, PT, R41, 0x41, !P1 ;  /* 0x000000412900780c */ /* 0x000fc40004f61670 */
[----:B0-----:R-:W-:Y:S02]  /*d910*/  F2FP.SATFINITE.E5M2.F32.PACK_AB_MERGE_C R7, RZ, R3, RZ ;  /* 0x00000003ff07723e */ /* 0x001fe400048060ff */
[----:B-1----:R-:W-:Y:S01]  /*d920*/  F2FP.SATFINITE.E5M2.F32.PACK_AB_MERGE_C R5, RZ, R0, RZ ;  /* 0x00000000ff05723e */ /* 0x002fe200048060ff */
[----:B------:R-:W-:Y:S01]  /*d930*/  FMUL R0, R223, UR20 ;  /* 0x00000014df007c20 */ /* 0x000fe20008400000 */
[----:B------:R-:W-:Y:S01]  /*d940*/  ISETP.LT.OR P2, PT, R41, 0x42, !P1 ;  /* 0x000000422900780c */ /* 0x000fe20004f41670 */
[----:B------:R-:W2:Y:S01]  /*d950*/  LDL.LU R223, [R1+0x20] ;  /* 0x0000200001df7983 */ /* 0x000ea20000300800 */
[----:B---3--:R-:W-:Y:S02]  /*d960*/  F2FP.SATFINITE.E5M2.F32.PACK_AB_MERGE_C R11, RZ, R2, RZ ;  /* 0x00000002ff0b723e */ /* 0x008fe400048060ff */
[----:B------:R-:W-:Y:S01]  /*d970*/  F2FP.SATFINITE.E5M2.F32.PACK_AB_MERGE_C R13, RZ, R0, RZ ;  /* 0x00000000ff0d723e */ /* 0x000fe200048060ff */
[----:B----4-:R-:W-:Y:S01]  /*d980*/  FMUL R0, R225, UR20 ;  /* 0x00000014e1007c20 */ /* 0x010fe20008400000 */
[----:B------:R-:W-:Y:S01]  /*d990*/  FMUL R2, R224, UR20 ;  /* 0x00000014e0027c20 */ /* 0x000fe20008400000 */
[----:B------:R-:W3:Y:S04]  /*d9a0*/  LDL.LU R225, [R1+0x24] ;  /* 0x0000240001e17983 */ /* 0x000ee80000300800 */
[----:B------:R-:W4:Y:S01]  /*d9b0*/  LDL.LU R224, [R1+0x28] ;  /* 0x0000280001e07983 */ /* 0x000f220000300800 */
[----:B------:R-:W-:-:S03]  /*d9c0*/  FMUL R3, R226, UR20 ;  /* 0x00000014e2037c20 */ /* 0x000fc60008400000 */
[----:B------:R-:W4:Y:S04]  /*d9d0*/  LDL.LU R226, [R1+0x2c] ;  /* 0x00002c0001e27983 */ /* 0x000f280000300800 */
[----:B------:R-:W4:Y:S04]  /*d9e0*/  LDL.LU R227, [R1+0x30] ;  /* 0x0000300001e37983 */ /* 0x000f280000300800 */
[----:B------:R-:W-:Y:S01]  /*d9f0*/  @!P5 STG.E.U8 desc[UR16][R30.64+0x38], R9 ;  /* 0x000038091e00d986 */ /* 0x000fe2000c101110 */
[----:B------:R-:W-:-:S03]  /*da00*/  ISETP.LT.OR P5, PT, R41, 0x41, !P0 ;  /* 0x000000412900780c */ /* 0x000fc600047a1670 */
[----:B------:R0:W-:Y:S01]  /*da10*/  @!P6 STG.E.U8 desc[UR16][R30.64+0x39], R7 ;  /* 0x000039071e00e986 */ /* 0x0001e2000c101110 */
[----:B------:R-:W-:-:S03]  /*da20*/  ISETP.LT.OR P6, PT, R41, 0x42, !P0 ;  /* 0x000000422900780c */ /* 0x000fc600047c1670 */
[----:B------:R-:W-:Y:S01]  /*da30*/  @!P3 STG.E.U8 desc[UR16][R28.64+0x40], R11 ;  /* 0x0000400b1c00b986 */ /* 0x000fe2000c101110 */
[----:B------:R-:W-:-:S03]  /*da40*/  ISETP.LT.OR P3, PT, R41, 0x49, !P1 ;  /* 0x000000492900780c */ /* 0x000fc60004f61670 */
[----:B------:R1:W-:Y:S01]  /*da50*/  @!P2 STG.E.U8 desc[UR16][R28.64+0x41], R5 ;  /* 0x000041051c00a986 */ /* 0x0003e2000c101110 */
[----:B0-----:R-:W-:-:S03]  /*da60*/  F2FP.SATFINITE.E5M2.F32.PACK_AB_MERGE_C R7, RZ, R0, RZ ;  /* 0x00000000ff07723e */ /* 0x001fc600048060ff */
[----:B------:R-:W-:Y:S01]  /*da70*/  @!P5 STG.E.U8 desc[UR16][R30.64+0x40], R13 ;  /* 0x0000400d1e00d986 */ /* 0x000fe2000c101110 */
[C---:B------:R-:W-:Y:S02]  /*da80*/  ISETP.LT.OR P2, PT, R41.reuse, 0x4a, !P1 ;  /* 0x0000004a2900780c */ /* 0x040fe40004f41670 */
[----:B-1----:R-:W-:Y:S01]  /*da90*/  F2FP.SATFINITE.E5M2.F32.PACK_AB_MERGE_C R5, RZ, R2, RZ ;  /* 0x00000002ff05723e */ /* 0x002fe200048060ff */
[----:B------:R0:W-:Y:S01]  /*daa0*/  @!P6 STG.E.U8 desc[UR16][R30.64+0x41], R7 ;  /* 0x000041071e00e986 */ /* 0x0001e2000c101110 */
[C---:B------:R-:W-:Y:S02]  /*dab0*/  ISETP.LT.OR P5, PT, R41.reuse, 0x49, !P0 ;  /* 0x000000492900780c */ /* 0x040fe400047a1670 */
[C---:B------:R-:W-:Y:S01]  /*dac0*/  ISETP.LT.OR P6, PT, R41.reuse, 0x4a, !P0 ;  /* 0x0000004a2900780c */ /* 0x040fe200047c1670 */
[----:B------:R1:W-:Y:S01]  /*dad0*/  @!P3 STG.E.U8 desc[UR16][R28.64+0x48], R5 ;  /* 0x000048051c00b986 */ /* 0x0003e2000c101110 */
[----:B------:R-:W-:Y:S02]  /*dae0*/  ISETP.LT.OR P3, PT, R41, 0x51, !P1 ;  /* 0x000000512900780c */ /* 0x000fe40004f61670 */
[----:B------:R-:W-:-:S02]  /*daf0*/  F2FP.SATFINITE.E5M2.F32.PACK_AB_MERGE_C R9, RZ, R3, RZ ;  /* 0x00000003ff09723e */ /* 0x000fc400048060ff */
[----:B------:R-:W-:-:S03]  /*db00*/  F2FP.SATFINITE.E5M2.F32.PACK_AB_MERGE_C R11, RZ, R4, RZ ;  /* 0x00000004ff0b723e */ /* 0x000fc600048060ff */
[----:B------:R1:W-:Y:S04]  /*db10*/  @!P2 STG.E.U8 desc[UR16][R28.64+0x49], R9 ;  /* 0x000049091c00a986 */ /* 0x0003e8000c101110 */
[----:B------:R-:W-:Y:S01]  /*db20*/  @!P5 STG.E.U8 desc[UR16][R30.64+0x48], R11 ;  /* 0x0000480b1e00d986 */ /* 0x000fe2000c101110 */
[----:B------:R-:W-:-:S03]  /*db30*/  FMUL R0, R221, UR20 ;  /* 0x00000014dd007c20 */ /* 0x000fc60008400000 */
[----:B------:R-:W4:Y:S02]  /*db40*/  LDL.LU R221, [R1+0x34] ;  /* 0x0000340001dd7983 */ /* 0x000f240000300800 */
[----:B0-----:R-:W-:-:S05]  /*db50*/  F2FP.SATFINITE.E5M2.F32.PACK_AB_MERGE_C R7, RZ, R0, RZ ;  /* 0x00000000ff07723e */ /* 0x001fca00048060ff */
[----:B------:R-:W-:Y:S01]  /*db60*/  @!P6 STG.E.U8 desc[UR16][R30.64+0x49], R7 ;  /* 0x000049071e00e986 */ /* 0x000fe2000c101110 */
[----:B--2---:R-:W-:-:S03]  /*db70*/  FMUL R2, R220, UR20 ;  /* 0x00000014dc027c20 */ /* 0x004fc60008400000 */
[----:B------:R-:W2:Y:S02]  /*db80*/  LDL.LU R220, [R1+0x38] ;  /* 0x0000380001dc7983 */ /* 0x000ea40000300800 */
[----:B-1----:R-:W-:-:S05]  /*db90*/  F2FP.SATFINITE.E5M2.F32.PACK_AB_MERGE_C R5, RZ, R2, RZ ;  /* 0x00000002ff05723e */ /* 0x002fca00048060ff */
[----:B------:R0:W-:Y:S01]  /*dba0*/  @!P3 STG.E.U8 desc[UR16][R28.64+0x50], R5 ;  /* 0x000050051c00b986 */ /* 0x0001e2000c101110 */
[----:B------:R-:W-:-:S03]  /*dbb0*/  FMUL R3, R222, UR20 ;  /* 0x00000014de037c20 */ /* 0x000fc60008400000 */
[----:B------:R-:W2:Y:S02]  /*dbc0*/  LDL.LU R222, [R1+0x3c] ;  /* 0x00003c0001de7983 */ /* 0x000ea40000300800 */
[----:B------:R-:W-:Y:S01]  /*dbd0*/  F2FP.SATFINITE.E5M2.F32.PACK_AB_MERGE_C R9, RZ, R3, RZ ;  /* 0x00000003ff09723e */ /* 0x000fe200048060ff */
[----:B------:R-:W-:Y:S02]  /*dbe0*/  FMUL R0, R223, UR20 ;  /* 0x00000014df007c20 */ /* 0x000fe40008400000 */
[----:B------:R-:W2:Y:S03]  /*dbf0*/  LDL.LU R223, [R1+0x40] ;  /* 0x0000400001df7983 */ /* 0x000ea60000300800 */
[----:B------:R-:W-:Y:S01]  /*dc00*/  F2FP.SATFINITE.E5M2.F32.PACK_AB_MERGE_C R13, RZ, R0, RZ ;  /* 0x00000000ff0d723e */ /* 0x000fe200048060ff */
[----:B---3--:R-:W-:Y:S02]  /*dc10*/  FMUL R2, R225, UR20 ;  /* 0x00000014e1027c20 */ /* 0x008fe40008400000 */
[----:B------:R-:W3:Y:S01]  /*dc20*/  LDL.LU R225, [R1+0x44] ;  /* 0x0000440001e17983 */ /* 0x000ee20000300800 */
[----:B----4-:R-:W-:-:S03]  /*dc30*/  FMUL R0, R224, UR20 ;  /* 0x00000014e0007c20 */ /* 0x010fc60008400000 */
[----:B------:R-:W4:Y:S01]  /*dc40*/  LDL.LU R224, [R1+0x48] ;  /* 0x0000480001e07983 */ /* 0x000f220000300800 */
[----:B------:R-:W-:Y:S01]  /*dc50*/  FMUL R3, R226, UR20 ;  /* 0x00000014e2037c20 */ /* 0x000fe20008400000 */
[----:B0-----:R-:W-:Y:S02]  /*dc60*/  F2FP.SATFINITE.E5M2.F32.PACK_AB_MERGE_C R5, RZ, R0, RZ ;  /* 0x00000000ff05723e */ /* 0x001fe400048060ff */
[----:B------:R-:W4:Y:S01]  /*dc70*/  LDL.LU R226, [R1+0x4c] ;  /* 0x00004c0001e27983 */ /* 0x000f220000300800 */
[----:B------:R-:W-:-:S03]  /*dc80*/  FMUL R0, R227, UR20 ;  /* 0x00000014e3007c20 */ /* 0x000fc60008400000 */
[----:B------:R-:W4:Y:S01]  /*dc90*/  LDL.LU R227, [R1+0x50] ;  /* 0x0000500001e37983 */ /* 0x000f220000300800 */
[C---:B------:R-:W-:Y:S02]  /*dca0*/  ISETP.LT.OR P2, PT, R41.reuse, 0x52, !P1 ;  /* 0x000000522900780c */ /* 0x040fe40004f41670 */
[C---:B------:R-:W-:Y:S01]  /*dcb0*/  ISETP.LT.OR P6, PT, R41.reuse, 0x52, !P0 ;  /* 0x000000522900780c */ /* 0x040fe200047c1670 */
[----:B------:R-:W4:Y:S01]  /*dcc0*/  LDL.LU R219, [R1+0x54] ;  /* 0x0000540001db7983 */ /* 0x000f220000300800 */
[C---:B------:R-:W-:Y:S02]  /*dcd0*/  ISETP.LT.OR P5, PT, R41.reuse, 0x51, !P0 ;  /* 0x000000512900780c */ /* 0x040fe400047a1670 */
[----:B------:R-:W-:Y:S02]  /*dce0*/  ISETP.LT.OR P3, PT, R41, 0x59, !P1 ;  /* 0x000000592900780c */ /* 0x000fe40004f61670 */
[----:B------:R-:W-:Y:S02]  /*dcf0*/  F2FP.SATFINITE.E5M2.F32.PACK_AB_MERGE_C R7, RZ, R2, RZ ;  /* 0x00000002ff07723e */ /* 0x000fe400048060ff */
[----:B------:R-:W-:-:S03]  /*dd00*/  F2FP.SATFINITE.E5M2.F32.PACK_AB_MERGE_C R11, RZ, R0, RZ ;  /* 0x00000000ff0b723e */ /* 0x000fc600048060ff */
[----:B------:R0:W-:Y:S01]  /*dd10*/  @!P2 STG.E.U8 desc[UR16][R28.64+0x51], R9 ;  /* 0x000051091c00a986 */ /* 0x0001e2000c101110 */
[----:B------:R-:W-:-:S03]  /*dd20*/  ISETP.LT.OR P2, PT, R41, 0x5a, !P1 ;  /* 0x0000005a2900780c */ /* 0x000fc60004f41670 */
[----:B------:R-:W-:Y:S01]  /*dd30*/  @!P6 STG.E.U8 desc[UR16][R30.64+0x51], R7 ;  /* 0x000051071e00e986 */ /* 0x000fe2000c101110 */
[----:B------:R-:W-:-:S03]  /*dd40*/  ISETP.LT.OR P6, PT, R41, 0x5a, !P0 ;  /* 0x0000005a2900780c */ /* 0x000fc600047c1670 */
[----:B------:R-:W-:Y:S01]  /*dd50*/  @!P5 STG.E.U8 desc[UR16][R30.64+0x50], R13 ;  /* 0x0000500d1e00d986 */ /* 0x000fe2000c101110 */
[----:B0-----:R-:W-:-:S03]  /*dd60*/  F2FP.SATFINITE.E5M2.F32.PACK_AB_MERGE_C R9, RZ, R3, RZ ;  /* 0x00000003ff09723e */ /* 0x001fc600048060ff */
[----:B------:R0:W-:Y:S04]  /*dd70*/  @!P3 STG.E.U8 desc[UR16][R28.64+0x58], R5 ;  /* 0x000058051c00b986 */ /* 0x0001e8000c101110 */
[----:B------:R1:W-:Y:S01]  /*dd80*/  @!P2 STG.E.U8 desc[UR16][R28.64+0x59], R9 ;  /* 0x000059091c00a986 */ /* 0x0003e2000c101110 */
[----:B------:R-:W-:-:S03]  /*dd90*/  FMUL R0, R221, UR20 ;  /* 0x00000014dd007c20 */ /* 0x000fc60008400000 */
[----:B------:R-:W4:Y:S02]  /*dda0*/  LDL.LU R221, [R1+0x58] ;  /* 0x0000580001dd7983 */ /* 0x000f240000300800 */
[----:B0-----:R-:W-:-:S05]  /*ddb0*/  F2FP.SATFINITE.E5M2.F32.PACK_AB_MERGE_C R5, RZ, R0, RZ ;  /* 0x00000000ff05723e */ /* 0x001fca00048060ff */
[----:B------:R0:W-:Y:S01]  /*ddc0*/  @!P6 STG.E.U8 desc[UR16][R30.64+0x59], R5 ;  /* 0x000059051e00e986 */ /* 0x0001e2000c101110 */
[----:B--2---:R-:W-:-:S03]  /*ddd0*/  FMUL R2, R220, UR20 ;  /* 0x00000014dc027c20 */ /* 0x004fc60008400000 */
[----:B------:R-:W2:Y:S02]  /*dde0*/  LDL.LU R220, [R1+0x5c] ;  /* 0x00005c0001dc7983 */ /* 0x000ea40000300800 */
[----:B------:R-:W-:Y:S01]  /*ddf0*/  F2FP.SATFINITE.E5M2.F32.PACK_AB_MERGE_C R7, RZ, R2, RZ ;  /* 0x00000002ff07723e */ /* 0x000fe200048060ff */
[----:B------:R-:W-:Y:S02]  /*de00*/  FMUL R3, R222, UR20 ;  /* 0x00000014de037c20 */ /* 0x000fe40008400000 */
[----:B------:R-:W2:Y:S03]  /*de10*/  LDL.LU R222, [R1+0x60] ;  /* 0x0000600001de7983 */ /* 0x000ea60000300800 */
[----:B-1----:R-:W-:Y:S01]  /*de20*/  F2FP.SATFINITE.E5M2.F32.PACK_AB_MERGE_C R9, RZ, R3, RZ ;  /* 0x00000003ff09723e */ /* 0x002fe200048060ff */
[----:B------:R-:W-:Y:S02]  /*de30*/  FMUL R4, R223, UR20 ;  /* 0x00000014df047c20 */ /* 0x000fe40008400000 */
[----:B------:R-:W2:Y:S01]  /*de40*/  LDL.LU R223, [R1+0x64] ;  /* 0x0000640001df7983 */ /* 0x000ea20000300800 */
[----:B---3--:R-:W-:-:S03]  /*de50*/  FMUL R0, R225, UR20 ;  /* 0x00000014e1007c20 */ /* 0x008fc60008400000 */
[----:B------:R-:W3:Y:S01]  /*de60*/  LDL.LU R225, [R1+0x68] ;  /* 0x0000680001e17983 */ /* 0x000ee20000300800 */
[----:B----4-:R-:W-:Y:S01]  /*de70*/  FMUL R2, R224, UR20 ;  /* 0x00000014e0027c20 */ /* 0x010fe20008400000 */
[----:B0-----:R-:W-:Y:S02]  /*de80*/  F2FP.SATFINITE.E5M2.F32.PACK_AB_MERGE_C R5, RZ, R0, RZ ;  /* 0x00000000ff05723e */ /* 0x001fe400048060ff */
[----:B------:R-:W4:Y:S01]  /*de90*/  LDL.LU R224, [R1+0x6c] ;  /* 0x00006c0001e07983 */ /* 0x000f220000300800 */
[----:B------:R-:W-:-:S03]  /*dea0*/  FMUL R3, R226, UR20 ;  /* 0x00000014e2037c20 */ /* 0x000fc60008400000 */
[----:B------:R-:W4:Y:S01]  /*deb0*/  LDL.LU R226, [R1+0x70] ;  /* 0x0000700001e27983 */ /* 0x000f220000300800 */
[----:B------:R-:W-:-:S03]  /*dec0*/  FMUL R0, R227, UR20 ;  /* 0x00000014e3007c20 */ /* 0x000fc60008400000 */
[----:B------:R-:W4:Y:S01]  /*ded0*/  LDL.LU R227, [R1+0x74] ;  /* 0x0000740001e37983 */ /* 0x000f220000300800 */
[C---:B------:R-:W-:Y:S02]  /*dee0*/  ISETP.LT.OR P5, PT, R41.reuse, 0x59, !P0 ;  /* 0x000000592900780c */ /* 0x040fe400047a1670 */
[C---:B------:R-:W-:Y:S02]  /*def0*/  ISETP.LT.OR P2, PT, R41.reuse, 0x62, !P1 ;  /* 0x000000622900780c */ /* 0x040fe40004f41670 */
[C---:B------:R-:W-:Y:S02]  /*df00*/  ISETP.LT.OR P3, PT, R41.reuse, 0x61, !P1 ;  /* 0x000000612900780c */ /* 0x040fe40004f61670 */
[----:B------:R-:W-:-:S07]  /*df10*/  ISETP.LT.OR P6, PT, R41, 0x62, !P0 ;  /* 0x000000622900780c */ /* 0x000fce00047c1670 */
[----:B------:R-:W-:Y:S01]  /*df20*/  @!P5 STG.E.U8 desc[UR16][R30.64+0x58], R11 ;  /* 0x0000580b1e00d986 */ /* 0x000fe2000c101110 */
[----:B------:R-:W-:-:S03]  /*df30*/  ISETP.LT.OR P5, PT, R41, 0x61, !P0 ;  /* 0x000000612900780c */ /* 0x000fc600047a1670 */
[----:B------:R0:W-:Y:S01]  /*df40*/  @!P2 STG.E.U8 desc[UR16][R28.64+0x61], R9 ;  /* 0x000061091c00a986 */ /* 0x0001e2000c101110 */
[----:B------:R-:W-:-:S03]  /*df50*/  ISETP.LT.OR P2, PT, R41, 0x6a, !P1 ;  /* 0x0000006a2900780c */ /* 0x000fc60004f41670 */
[----:B------:R1:W-:Y:S01]  /*df60*/  @!P3 STG.E.U8 desc[UR16][R28.64+0x60], R7 ;  /* 0x000060071c00b986 */ /* 0x0003e2000c101110 */
[----:B------:R-:W-:Y:S02]  /*df70*/  ISETP.LT.OR P3, PT, R41, 0x69, !P1 ;  /* 0x000000692900780c */ /* 0x000fe40004f61670 */
[----:B------:R-:W-:Y:S01]  /*df80*/  F2FP.SATFINITE.E5M2.F32.PACK_AB_MERGE_C R13, RZ, R4, RZ ;  /* 0x00000004ff0d723e */ /* 0x000fe200048060ff */
[----:B------:R1:W-:Y:S01]  /*df90*/  @!P6 STG.E.U8 desc[UR16][R30.64+0x61], R5 ;  /* 0x000061051e00e986 */ /* 0x0003e2000c101110 */
[----:B0-----:R-:W-:-:S03]  /*dfa0*/  F2FP.SATFINITE.E5M2.F32.PACK_AB_MERGE_C R9, RZ, R3, RZ ;  /* 0x00000003ff09723e */ /* 0x001fc600048060ff */
[----:B------:R-:W-:Y:S01]  /*dfb0*/  @!P5 STG.E.U8 desc[UR16][R30.64+0x60], R13 ;  /* 0x0000600d1e00d986 */ /* 0x000fe2000c101110 */
[----:B-1----:R-:W-:-:S03]  /*dfc0*/  F2FP.SATFINITE.E5M2.F32.PACK_AB_MERGE_C R7, RZ, R2, RZ ;  /* 0x00000002ff07723e */ /* 0x002fc600048060ff */
[----:B------:R-:W-:Y:S01]  /*dfd0*/  @!P2 STG.E.U8 desc[UR16][R28.64+0x69], R9 ;  /* 0x000069091c00a986 */ /* 0x000fe2000c101110 */
[C---:B------:R-:W-:Y:S02]  /*dfe0*/  ISETP.LT.OR P5, PT, R41.reuse, 0x69, !P0 ;  /* 0x000000692900780c */ /* 0x040fe400047a1670 */
[C---:B------:R-:W-:Y:S01]  /*dff0*/  ISETP.LT.OR P6, PT, R41.reuse, 0x6a, !P0 ;  /* 0x0000006a2900780c */ /* 0x040fe200047c1670 */
[----:B------:R0:W-:Y:S01]  /*e000*/  @!P3 STG.E.U8 desc[UR16][R28.64+0x68], R7 ;  /* 0x000068071c00b986 */ /* 0x0001e2000c101110 */
[----:B------:R-:W-:Y:S01]  /*e010*/  ISETP.LT.OR P2, PT, R41, 0x72, !P1 ;  /* 0x000000722900780c */ /* 0x000fe20004f41670 */
[----:B------:R-:W-:Y:S01]  /*e020*/  FMUL R2, R219, UR20 ;  /* 0x00000014db027c20 */ /* 0x000fe20008400000 */
[----:B------:R-:W-:Y:S02]  /*e030*/  ISETP.LT.OR P3, PT, R41, 0x71, !P1 ;  /* 0x000000712900780c */ /* 0x000fe40004f61670 */
[----:B------:R-:W-:Y:S02]  /*e040*/  F2FP.SATFINITE.E5M2.F32.PACK_AB_MERGE_C R11, RZ, R0, RZ ;  /* 0x00000000ff0b723e */ /* 0x000fe400048060ff */
[----:B------:R-:W-:-:S03]  /*e050*/  F2FP.SATFINITE.E5M2.F32.PACK_AB_MERGE_C R5, RZ, R2, RZ ;  /* 0x00000002ff05723e */ /* 0x000fc600048060ff */
[----:B------:R-:W-:Y:S01]  /*e060*/  @!P5 STG.E.U8 desc[UR16][R30.64+0x68], R11 ;  /* 0x0000680b1e00d986 */ /* 0x000fe2000c101110 */
[----:B------:R-:W-:-:S03]  /*e070*/  ISETP.LT.OR P5, PT, R41, 0x71, !P0 ;  /* 0x000000712900780c */ /* 0x000fc600047a1670 */
[----:B------:R-:W-:Y:S01]  /*e080*/  @!P6 STG.E.U8 desc[UR16][R30.64+0x69], R5 ;  /* 0x000069051e00e986 */ /* 0x000fe2000c101110 */
[----:B------:R-:W-:Y:S01]  /*e090*/  ISETP.LT.OR P6, PT, R41, 0x72, !P0 ;  /* 0x000000722900780c */ /* 0x000fe200047c1670 */
[----:B------:R-:W-:-:S05]  /*e0a0*/  FMUL R0, R221, UR20 ;  /* 0x00000014dd007c20 */ /* 0x000fca0008400000 */
[----:B0-----:R-:W-:-:S05]  /*e0b0*/  F2FP.SATFINITE.E5M2.F32.PACK_AB_MERGE_C R7, RZ, R0, RZ ;  /* 0x00000000ff07723e */ /* 0x001fca00048060ff */
[----:B------:R0:W-:Y:S01]  /*e0c0*/  @!P3 STG.E.U8 desc[UR16][R28.64+0x70], R7 ;  /* 0x000070071c00b986 */ /* 0x0001e2000c101110 */
[C---:B------:R-:W-:Y:S02]  /*e0d0*/  ISETP.LT.OR P3, PT, R41.reuse, 0x79, !P0 ;  /* 0x000000792900780c */ /* 0x040fe40004761670 */
[----:B------:R-:W-:Y:S01]  /*e0e0*/  ISETP.LT.OR P0, PT, R41, 0x7a, !P0 ;  /* 0x0000007a2900780c */ /* 0x000fe20004701670 */
[----:B--2---:R-:W-:-:S05]  /*e0f0*/  FMUL R3, R220, UR20 ;  /* 0x00000014dc037c20 */ /* 0x004fca0008400000 */
[----:B------:R-:W-:-:S05]  /*e100*/  F2FP.SATFINITE.E5M2.F32.PACK_AB_MERGE_C R9, RZ, R3, RZ ;  /* 0x00000003ff09723e */ /* 0x000fca00048060ff */
[----:B------:R1:W-:Y:S01]  /*e110*/  @!P2 STG.E.U8 desc[UR16][R28.64+0x71], R9 ;  /* 0x000071091c00a986 */ /* 0x0003e2000c101110 */
[C---:B------:R-:W-:Y:S02]  /*e120*/  ISETP.LT.OR P2, PT, R41.reuse, 0x79, !P1 ;  /* 0x000000792900780c */ /* 0x040fe40004f41670 */
[----:B------:R-:W-:Y:S01]  /*e130*/  ISETP.LT.OR P1, PT, R41, 0x7a, !P1 ;  /* 0x0000007a2900780c */ /* 0x000fe20004f21670 */
[----:B------:R-:W-:-:S05]  /*e140*/  FMUL R0, R222, UR20 ;  /* 0x00000014de007c20 */ /* 0x000fca0008400000 */
[----:B------:R-:W-:-:S05]  /*e150*/  F2FP.SATFINITE.E5M2.F32.PACK_AB_MERGE_C R13, RZ, R0, RZ ;  /* 0x00000000ff0d723e */ /* 0x000fca00048060ff */
[----:B------:R2:W-:Y:S01]  /*e160*/  @!P5 STG.E.U8 desc[UR16][R30.64+0x70], R13 ;  /* 0x0000700d1e00d986 */ /* 0x0005e2000c101110 */
[----:B------:R-:W-:Y:S01]  /*e170*/  FMUL R0, R223, UR20 ;  /* 0x00000014df007c20 */ /* 0x000fe20008400000 */
[----:B---3--:R-:W-:Y:S01]  /*e180*/  FMUL R2, R225, UR20 ;  /* 0x00000014e1027c20 */ /* 0x008fe20008400000 */
[----:B----4-:R-:W-:-:S03]  /*e190*/  FMUL R3, R224, UR20 ;  /* 0x00000014e0037c20 */ /* 0x010fc60008400000 */
[----:B0-----:R-:W-:Y:S01]  /*e1a0*/  F2FP.SATFINITE.E5M2.F32.PACK_AB_MERGE_C R7, RZ, R0, RZ ;  /* 0x00000000ff07723e */ /* 0x001fe200048060ff */
[----:B------:R-:W-:Y:S01]  /*e1b0*/  FMUL R4, R226, UR20 ;  /* 0x00000014e2047c20 */ /* 0x000fe20008400000 */
[----:B------:R-:W-:Y:S01]  /*e1c0*/  FMUL R5, R227, UR20 ;  /* 0x00000014e3057c20 */ /* 0x000fe20008400000 */
[----:B-1----:R-:W-:Y:S02]  /*e1d0*/  F2FP.SATFINITE.E5M2.F32.PACK_AB_MERGE_C R9, RZ, R2, RZ ;  /* 0x00000002ff09723e */ /* 0x002fe400048060ff */
[----:B------:R-:W-:Y:S02]  /*e1e0*/  F2FP.SATFINITE.E5M2.F32.PACK_AB_MERGE_C R3, RZ, R3, RZ ;  /* 0x00000003ff03723e */ /* 0x000fe400048060ff */
[----:B------:R-:W-:Y:S02]  /*e1f0*/  F2FP.SATFINITE.E5M2.F32.PACK_AB_MERGE_C R11, RZ, R4, RZ ;  /* 0x00000004ff0b723e */ /* 0x000fe400048060ff */
[----:B------:R-:W-:Y:S01]  /*e200*/  F2FP.SATFINITE.E5M2.F32.PACK_AB_MERGE_C R5, RZ, R5, RZ ;  /* 0x00000005ff05723e */ /* 0x000fe200048060ff */
[----:B------:R2:W-:Y:S04]  /*e210*/  @!P6 STG.E.U8 desc[UR16][R30.64+0x71], R7 ;  /* 0x000071071e00e986 */ /* 0x0005e8000c101110 */
[----:B------:R2:W-:Y:S04]  /*e220*/  @!P2 STG.E.U8 desc[UR16][R28.64+0x78], R9 ;  /* 0x000078091c00a986 */ /* 0x0005e8000c101110 */
[----:B------:R2:W-:Y:S04]  /*e230*/  @!P1 STG.E.U8 desc[UR16][R28.64+0x79], R3 ;  /* 0x000079031c009986 */ /* 0x0005e8000c101110 */
[----:B------:R2:W-:Y:S04]  /*e240*/  @!P3 STG.E.U8 desc[UR16][R30.64+0x78], R11 ;  /* 0x0000780b1e00b986 */ /* 0x0005e8000c101110 */
[----:B------:R2:W-:Y:S02]  /*e250*/  @!P0 STG.E.U8 desc[UR16][R30.64+0x79], R5 ;  /* 0x000079051e008986 */ /* 0x0005e4000c101110 */
.L_x_289:
[----:B------:R-:W-:Y:S05]  /*e260*/  BSYNC B0 ;  /* 0x0000000000007941 */ /* 0x000fea0003800000 */
.L_x_31:
[----:B0-2---:R-:W2:Y:S04]  /*e270*/  LDL.LU R3, [R1+0x78] ;  /* 0x0000780001037983 */ /* 0x005ea80000300800 */
[----:B-----5:R-:W2:Y:S01]  /*e280*/  LDL.LU R2, [R1+0x7c] ;  /* 0x00007c0001027983 */ /* 0x020ea20000300800 */
[----:B------:R-:W-:Y:S01]  /*e290*/  ULDC UR6, c[0x0][0xc] ;  /* 0x0000030000067ab9 */ /* 0x000fe20000000800 */
[----:B------:R-:W-:Y:S01]  /*e2a0*/  ULDC UR7, c[0x0][0x10] ;  /* 0x0000040000077ab9 */ /* 0x000fe20000000800 */
[----:B------:R-:W2:Y:S01]  /*e2b0*/  LDC R5, c[0x0][0x14] ;  /* 0x00000500ff057b82 */ /* 0x000ea20000000800 */
[----:B------:R-:W-:Y:S01]  /*e2c0*/  UIMAD.WIDE.U32 UR6, UR6, UR7, URZ ;  /* 0x00000007060672a5 */ /* 0x000fe2000f8e003f */
[----:B------:R-:W-:Y:S01]  /*e2d0*/  PRMT R0, RZ, 0x7610, R0 ;  /* 0x00007610ff007816 */ /* 0x000fe20000000000 */
[----:B------:R-:W-:-:S04]  /*e2e0*/  UMOV UR22, 0xffffffff ;  /* 0xffffffff00167882 */ /* 0x000fc80000000000 */
[----:B--2---:R-:W-:-:S04]  /*e2f0*/  IMAD.WIDE.U32 R2, R5, UR6, R2 ;  /* 0x0000000605027c25 */ /* 0x004fc8000f8e0002 */
[----:B------:R-:W-:Y:S01]  /*e300*/  IMAD R5, R5, UR7, RZ ;  /* 0x0000000705057c24 */ /* 0x000fe2000f8e02ff */
[----:B------:R-:W-:Y:S01]  /*e310*/  ULDC.64 UR6, c[0x0][0x650] ;  /* 0x0001940000067ab9 */ /* 0x000fe20000000a00 */
[----:B------:R-:W-:Y:S01]  /*e320*/  IMAD.MOV.U32 R19, RZ, RZ, R2 ;  /* 0x000000ffff137224 */ /* 0x000fe200078e0002 */
[----:B------:R-:W-:Y:S01]  /*e330*/  ISETP.GE.U32.AND P0, PT, R2, UR6, PT ;  /* 0x0000000602007c0c */ /* 0x000fe2000bf06070 */
[----:B------:R-:W-:Y:S02]  /*e340*/  IMAD.IADD R22, R3, 0x1, R5 ;  /* 0x0000000103167824 */ /* 0x000fe400078e0205 */
[----:B------:R-:W-:-:S03]  /*e350*/  IMAD.MOV.U32 R2, RZ, RZ, -0x1 ;  /* 0xffffffffff027424 */ /* 0x000fc600078e00ff */
[----:B------:R0:W-:Y:S01]  /*e360*/  STL [R1+0x78], R22 ;  /* 0x0000781601007387 */ /* 0x0001e20000100800 */
[----:B------:R-:W-:-:S03]  /*e370*/  ISETP.GE.U32.AND.EX P0, PT, R22, UR7, PT, P0 ;  /* 0x0000000716007c0c */ /* 0x000fc6000bf06100 */
[----:B------:R0:W-:Y:S04]  /*e380*/  STL [R1+0x7c], R19 ;  /* 0x00007c1301007387 */ /* 0x0001e80000100800 */
[----:B------:R0:W-:Y:S06]  /*e390*/  STL [R1+0x80], R2 ;  /* 0x0000800201007387 */ /* 0x0001ec0000100800 */
[----:B------:R-:W-:Y:S05]  /*e3a0*/  @P0 BRA `(.L_x_290) ;  /* 0x00000004006c0947 */ /* 0x000fea0003800000 */
[----:B------:R-:W2:Y:S01]  /*e3b0*/  S2R R14, SR_CTAID.X ;  /* 0x00000000000e7919 */ /* 0x000ea20000002500 */
[----:B------:R-:W5:Y:S01]  /*e3c0*/  LDC.64 R8, c[0x0][0x628] ;  /* 0x00018a00ff087b82 */ /* 0x000f620000000a00 */
[----:B------:R-:W-:Y:S01]  /*e3d0*/  ULDC UR6, c[0x0][0x150] ;  /* 0x0000540000067ab9 */ /* 0x000fe20000000800 */
[----:B------:R-:W-:Y:S01]  /*e3e0*/  IMAD.MOV.U32 R6, RZ, RZ, R19 ;  /* 0x000000ffff067224 */ /* 0x000fe200078e0013 */
[----:B------:R-:W0:Y:S01]  /*e3f0*/  S2R R16, SR_CTAID.Y ;  /* 0x0000000000107919 */ /* 0x000e220000002600 */
[----:B------:R-:W-:-:S04]  /*e400*/  IMAD.MOV.U32 R7, RZ, RZ, R22 ;  /* 0x000000ffff077224 */ /* 0x000fc800078e0016 */
[----:B------:R-:W0:Y:S08]  /*e410*/  LDC R17, c[0x0][0x144] ;  /* 0x00005100ff117b82 */ /* 0x000e300000000800 */
[----:B------:R-:W0:Y:S08]  /*e420*/  LDC R10, c[0x0][0x630] ;  /* 0x00018c00ff0a7b82 */ /* 0x000e300000000800 */
[----:B------:R-:W0:Y:S01]  /*e430*/  LDC.64 R12, c[0x0][0x620] ;  /* 0x00018800ff0c7b82 */ /* 0x000e220000000a00 */
[----:B-----5:R-:W-:-:S04]  /*e440*/  ISETP.NE.U32.AND P0, PT, R8, RZ, PT ;  /* 0x000000ff0800720c */ /* 0x020fc80003f05070 */
[----:B------:R-:W-:Y:S02]  /*e450*/  ISETP.NE.AND.EX P0, PT, R9, RZ, PT, P0 ;  /* 0x000000ff0900720c */ /* 0x000fe40003f05300 */
[----:B--2---:R-:W-:-:S05]  /*e460*/  I2FP.F32.U32 R0, R14 ;  /* 0x0000000e00007245 */ /* 0x004fca0000201000 */
[----:B------:R-:W-:-:S04]  /*e470*/  FMUL R0, R0, UR6 ;  /* 0x0000000600007c20 */ /* 0x000fc80008400000 */
[----:B------:R2:W0:Y:S02]  /*e480*/  F2I.U32.TRUNC.NTZ R15, R0 ;  /* 0x00000000000f7305 */ /* 0x000424000020f000 */
[----:B------:R-:W-:Y:S05]  /*e490*/  @!P0 BRA `(.L_x_291) ;  /* 0x0000000000288947 */ /* 0x000fea0003800000 */
[----:B--2---:R-:W2:Y:S02]  /*e4a0*/  LDC R0, c[0x0][0x634] ;  /* 0x00018d00ff007b82 */ /* 0x004ea40000000800 */
[----:B--2---:R-:W-:-:S05]  /*e4b0*/  IADD3 R7, P0, R19, R0, RZ ;  /* 0x0000000013077210 */ /* 0x004fca0007f1e0ff */
[----:B------:R-:W-:-:S04]  /*e4c0*/  IMAD.X R11, RZ, RZ, R22, P0 ;  /* 0x000000ffff0b7224 */ /* 0x000fc800000e0616 */
[----:B0-----:R-:W-:-:S04]  /*e4d0*/  IMAD.WIDE.U32 R2, R11, R8, RZ ;  /* 0x000000080b027225 */ /* 0x001fc800078e00ff */
[----:B------:R-:W-:-:S04]  /*e4e0*/  IMAD.WIDE.U32 R4, P0, R7, R9, R2 ;  /* 0x0000000907047225 */ /* 0x000fc80007800002 */
[----:B------:R-:W-:-:S04]  /*e4f0*/  IMAD.WIDE.U32 R2, R7, R8, RZ ;  /* 0x0000000807027225 */ /* 0x000fc800078e00ff */
[----:B------:R-:W-:Y:S01]  /*e500*/  IMAD.X R7, RZ, RZ, RZ, P0 ;  /* 0x000000ffff077224 */ /* 0x000fe200000e06ff */
[----:B------:R-:W-:Y:S01]  /*e510*/  IADD3 RZ, P0, R3, R4, RZ ;  /* 0x0000000403ff7210 */ /* 0x000fe20007f1e0ff */
[----:B------:R-:W-:-:S04]  /*e520*/  IMAD.MOV.U32 R6, RZ, RZ, R5 ;  /* 0x000000ffff067224 */ /* 0x000fc800078e0005 */
[----:B------:R-:W-:-:S08]  /*e530*/  IMAD.WIDE.U32.X R6, R11, R9, R6, P0 ;  /* 0x000000090b067225 */ /* 0x000fd000000e0406 */
.L_x_291:
[-CC-:B01----:R-:W-:Y:S01]  /*e540*/  SHF.R.U64 R24, R6, R10.reuse, R7.reuse ;  /* 0x0000000a06187219 */ /* 0x183fe20000001207 */
[----:B------:R-:W0:Y:S01]  /*e550*/  LDC.64 R20, c[0x0][0x640] ;  /* 0x00019000ff147b82 */ /* 0x000e220000000a00 */
[----:B--2---:R-:W-:Y:S01]  /*e560*/  SHF.R.U32.HI R0, RZ, R10, R7 ;  /* 0x0000000aff007219 */ /* 0x004fe20000011607 */
[----:B------:R-:W-:Y:S01]  /*e570*/  IMAD.MOV.U32 R2, RZ, RZ, R19 ;  /* 0x000000ffff027224 */ /* 0x000fe200078e0013 */
[----:B------:R-:W-:Y:S01]  /*e580*/  IADD3 R5, P0, RZ, -R24, RZ ;  /* 0x80000018ff057210 */ /* 0x000fe20007f1e0ff */
[----:B------:R-:W-:Y:S01]  /*e590*/  IMAD.MOV R15, RZ, RZ, -R15 ;  /* 0x000000ffff0f7224 */ /* 0x000fe200078e0a0f */
[----:B------:R-:W-:Y:S01]  /*e5a0*/  ULDC UR6, c[0x0][0x154] ;  /* 0x0000550000067ab9 */ /* 0x000fe20000000800 */
[----:B------:R-:W-:Y:S02]  /*e5b0*/  IMAD.MOV.U32 R7, RZ, RZ, 0x1 ;  /* 0x00000001ff077424 */ /* 0x000fe400078e00ff */
[----:B------:R-:W1:Y:S01]  /*e5c0*/  LDC R4, c[0x0][0x618] ;  /* 0x00018600ff047b82 */ /* 0x000e620000000800 */
[----:B------:R-:W-:-:S02]  /*e5d0*/  IMAD.X R3, RZ, RZ, ~R0, P0 ;  /* 0x000000ffff037224 */ /* 0x000fc400000e0e00 */
[----:B------:R-:W-:Y:S02]  /*e5e0*/  IMAD R15, R17, R15, R14 ;  /* 0x0000000f110f7224 */ /* 0x000fe400078e020e */
[-C--:B------:R-:W-:Y:S02]  /*e5f0*/  IMAD R0, R3, R12.reuse, RZ ;  /* 0x0000000c03007224 */ /* 0x080fe400078e02ff */
[----:B------:R-:W-:Y:S01]  /*e600*/  IMAD.MOV.U32 R3, RZ, RZ, R22 ;  /* 0x000000ffff037224 */ /* 0x000fe200078e0016 */
[----:B------:R-:W2:Y:S01]  /*e610*/  LDC R6, c[0x0][0x608] ;  /* 0x00018200ff067b82 */ /* 0x000ea20000000800 */
[----:B------:R-:W-:-:S04]  /*e620*/  IMAD.WIDE.U32 R2, R5, R12, R2 ;  /* 0x0000000c05027225 */ /* 0x000fc800078e0002 */
[----:B------:R-:W-:-:S03]  /*e630*/  IMAD R5, R5, R13, R0 ;  /* 0x0000000d05057224 */ /* 0x000fc600078e0200 */
[----:B------:R-:W5:Y:S01]  /*e640*/  LDC R18, c[0x0][0x658] ;  /* 0x00019600ff127b82 */ /* 0x000f620000000800 */
[----:B------:R-:W-:Y:S01]  /*e650*/  I2FP.F32.U32 R0, R16 ;  /* 0x0000001000007245 */ /* 0x000fe20000201000 */
[----:B------:R-:W-:Y:S01]  /*e660*/  IMAD.IADD R3, R3, 0x1, R5 ;  /* 0x0000000103037824 */ /* 0x000fe200078e0205 */
[----:B0-----:R-:W-:Y:S01]  /*e670*/  ISETP.NE.U32.AND P0, PT, R20, RZ, PT ;  /* 0x000000ff1400720c */ /* 0x001fe20003f05070 */
[----:B------:R-:W-:Y:S02]  /*e680*/  IMAD.MOV.U32 R5, RZ, RZ, -0x1 ;  /* 0xffffffffff057424 */ /* 0x000fe400078e00ff */
[----:B------:R-:W-:Y:S02]  /*e690*/  FMUL R0, R0, UR6 ;  /* 0x0000000600007c20 */ /* 0x000fe40008400000 */
[----:B------:R-:W0:Y:S01]  /*e6a0*/  LDC R13, c[0x0][0x148] ;  /* 0x00005200ff0d7b82 */ /* 0x000e220000000800 */
[----:B-1----:R-:W-:Y:S01]  /*e6b0*/  SHF.R.U64 R10, R2, R4, R3 ;  /* 0x00000004020a7219 */ /* 0x002fe20000001203 */
[----:B------:R1:W0:Y:S01]  /*e6c0*/  F2I.U32.TRUNC.NTZ R12, R0 ;  /* 0x00000000000c7305 */ /* 0x000222000020f000 */
[----:B------:R-:W-:-:S02]  /*e6d0*/  ISETP.NE.AND.EX P0, PT, R21, RZ, PT, P0 ;  /* 0x000000ff1500720c */ /* 0x000fc40003f05300 */
[----:B------:R-:W-:-:S03]  /*e6e0*/  SHF.R.U32.HI R3, RZ, R4, R3 ;  /* 0x00000004ff037219 */ /* 0x000fc60000011603 */
[----:B------:R-:W0:Y:S01]  /*e6f0*/  LDC R14, c[0x0][0x600] ;  /* 0x00018000ff0e7b82 */ /* 0x000e220000000800 */
[-CC-:B--2---:R-:W-:Y:S02]  /*e700*/  SHF.R.U64 R8, R10, R6.reuse, R3.reuse ;  /* 0x000000060a087219 */ /* 0x184fe40000001203 */
[----:B------:R-:W-:-:S05]  /*e710*/  SHF.R.U32.HI R3, RZ, R6, R3 ;  /* 0x00000006ff037219 */ /* 0x000fca0000011603 */
[----:B------:R-:W2:Y:S01]  /*e720*/  LDC R19, c[0x0][0x648] ;  /* 0x00019200ff137b82 */ /* 0x000ea20000000800 */
[-CC-:B-----5:R-:W-:Y:S02]  /*e730*/  SHF.R.U64 R11, R8, R18.reuse, R3.reuse ;  /* 0x00000012080b7219 */ /* 0x1a0fe40000001203 */
[-C--:B------:R-:W-:Y:S02]  /*e740*/  SHF.L.U32 R5, R5, R18.reuse, RZ ;  /* 0x0000001205057219 */ /* 0x080fe400000006ff */
[-C--:B------:R-:W-:Y:S01]  /*e750*/  SHF.R.U32.HI R3, RZ, R18.reuse, R3 ;  /* 0x00000012ff037219 */ /* 0x080fe20000011603 */
[----:B------:R-:W-:Y:S01]  /*e760*/  IMAD.MOV.U32 R2, RZ, RZ, R11 ;  /* 0x000000ffff027224 */ /* 0x000fe200078e000b */
[----:B------:R-:W-:Y:S01]  /*e770*/  SHF.L.U32 R40, R7, R18, RZ ;  /* 0x0000001207287219 */ /* 0x000fe200000006ff */
[----:B------:R-:W0:Y:S01]  /*e780*/  LDC R22, c[0x0][0x638] ;  /* 0x00018e00ff167b82 */ /* 0x000e220000000800 */
[----:B------:R-:W-:-:S07]  /*e790*/  LOP3.LUT R17, RZ, R5, RZ, 0x33, !PT ;  /* 0x00000005ff117212 */ /* 0x000fce00078e33ff */
[----:B------:R-:W0:Y:S01]  /*e7a0*/  LDC R23, c[0x0][0x610] ;  /* 0x00018400ff177b82 */ /* 0x000e220000000800 */
[----:B-1----:R-:W-:Y:S05]  /*e7b0*/  @!P0 BRA `(.L_x_292) ;  /* 0x0000000000288947 */ /* 0x002fea0003800000 */
        /* <DEDUP_REMOVED lines=10> */
.L_x_292:
[----:B--2---:R-:W-:Y:S01]  /*e860*/  SHF.R.U64 R0, R2, R19, R3 ;  /* 0x0000001302007219 */ /* 0x004fe20000001203 */
[----:B0-----:R-:W-:Y:S01]  /*e870*/  VIADD R3, R14, 0xffffffff ;  /* 0xffffffff0e037836 */ /* 0x001fe20000000000 */
[----:B------:R-:W-:Y:S01]  /*e880*/  LOP3.LUT R5, R8, R17, RZ, 0xc0, !PT ;  /* 0x0000001108057212 */ /* 0x000fe200078ec0ff */
[----:B------:R-:W-:Y:S01]  /*e890*/  IMAD.MOV R12, RZ, RZ, -R12 ;  /* 0x000000ffff0c7224 */ /* 0x000fe200078e0a0c */
[----:B------:R-:W-:Y:S01]  /*e8a0*/  R2UR UR22, R24 ;  /* 0x00000000181672ca */ /* 0x000fe200000e0000 */
[----:B------:R-:W-:Y:S01]  /*e8b0*/  IMAD.MOV R2, RZ, RZ, -R0 ;  /* 0x000000ffff027224 */ /* 0x000fe200078e0a00 */
[----:B------:R-:W-:Y:S01]  /*e8c0*/  LOP3.LUT R3, R10, R3, RZ, 0xc0, !PT ;  /* 0x000000030a037212 */ /* 0x000fe200078ec0ff */
[----:B------:R-:W-:Y:S02]  /*e8d0*/  IMAD R40, R40, R0, R5 ;  /* 0x0000000028287224 */ /* 0x000fe400078e0205 */
[----:B------:R-:W-:Y:S02]  /*e8e0*/  @P4 IMAD R15, R13, R12, R16 ;  /* 0x0000000c0d0f4224 */ /* 0x000fe400078e0210 */
[----:B------:R-:W-:-:S02]  /*e8f0*/  IMAD R0, R2, R22, R11 ;  /* 0x0000001602007224 */ /* 0x000fc400078e020b */
[----:B------:R-:W-:Y:S02]  /*e900*/  IMAD R40, R40, R23, R15 ;  /* 0x0000001728287224 */ /* 0x000fe400078e020f */
[----:B------:R-:W-:Y:S02]  /*e910*/  IMAD R3, R0, R14, R3 ;  /* 0x0000000e00037224 */ /* 0x000fe400078e0203 */
[----:B------:R-:W-:-:S03]  /*e920*/  IMAD.MOV.U32 R0, RZ, RZ, 0x1 ;  /* 0x00000001ff007424 */ /* 0x000fc600078e00ff */
[----:B------:R-:W-:Y:S02]  /*e930*/  SEL R2, R3, R40, !P4 ;  /* 0x0000002803027207 */ /* 0x000fe40006000000 */
[----:B------:R-:W-:-:S03]  /*e940*/  SEL R40, R40, R3, !P4 ;  /* 0x0000000328287207 */ /* 0x000fc60006000000 */
[----:B------:R2:W-:Y:S04]  /*e950*/  STL [R1+0x80], R2 ;  /* 0x0000800201007387 */ /* 0x0005e80000100800 */
.L_x_290:
[----:B------:R0:W-:Y:S01]  /*e960*/  STL [R1+0x84], R40 ;  /* 0x0000842801007387 */ /* 0x0001e20000100800 */
[----:B------:R-:W-:-:S13]  /*e970*/  LOP3.LUT P0, RZ, R0, 0xff, RZ, 0xc0, !PT ;  /* 0x000000ff00ff7812 */ /* 0x000fda000780c0ff */
[----:B0-----:R-:W-:Y:S05]  /*e980*/  @P0 BRA `(.L_x_293) ;  /* 0xffffff24009c0947 */ /* 0x001fea000383ffff */
[----:B------:R-:W-:Y:S05]  /*e990*/  EXIT ;  /* 0x000000000000794d */ /* 0x000fea0003800000 */
.L_x_3:
[----:B------:R-:W2:Y:S01]  /*e9a0*/  LDL R16, [R1+0x7c] ;  /* 0x00007c0001107983 */ /* 0x000ea20000100800 */
[----:B------:R-:W-:-:S03]  /*e9b0*/  ULDC.64 UR4, c[0x0][0x650] ;  /* 0x0001940000047ab9 */ /* 0x000fc60000000a00 */
[----:B------:R-:W3:Y:S01]  /*e9c0*/  LDL R17, [R1+0x78] ;  /* 0x0000780001117983 */ /* 0x000ee20000100800 */
[----:B------:R-:W-:Y:S01]  /*e9d0*/  PRMT R4, RZ, 0x7610, R4 ;  /* 0x00007610ff047816 */ /* 0x000fe20000000004 */
[----:B------:R-:W-:Y:S02]  /*e9e0*/  IMAD.MOV.U32 R5, RZ, RZ, -0x1 ;  /* 0xffffffffff057424 */ /* 0x000fe400078e00ff */
[----:B------:R-:W-:Y:S02]  /*e9f0*/  IMAD.MOV.U32 R6, RZ, RZ, -0x1 ;  /* 0xffffffffff067424 */ /* 0x000fe400078e00ff */
[----:B------:R-:W-:Y:S01]  /*ea00*/  IMAD.MOV.U32 R11, RZ, RZ, -0x1 ;  /* 0xffffffffff0b7424 */ /* 0x000fe200078e00ff */
[----:B--2---:R-:W-:-:S04]  /*ea10*/  ISETP.GE.U32.AND P0, PT, R16, UR4, PT ;  /* 0x0000000410007c0c */ /* 0x004fc8000bf06070 */
[----:B---3--:R-:W-:-:S13]  /*ea20*/  ISETP.GE.U32.AND.EX P0, PT, R17, UR5, PT, P0 ;  /* 0x0000000511007c0c */ /* 0x008fda000bf06100 */
[----:B------:R-:W-:Y:S05]  /*ea30*/  @P0 BRA `(.L_x_294) ;  /* 0x00000004005c0947 */ /* 0x000fea0003800000 */
        /* <DEDUP_REMOVED lines=18> */
.L_x_295:
[-CC-:B------:R-:W-:Y:S01]  /*eb60*/  SHF.R.U64 R11, R8, R12.reuse, R9.reuse ;  /* 0x0000000c080b7219 */ /* 0x180fe20000001209 */
[----:B------:R-:W0:Y:S01]  /*eb70*/  LDC.64 R20, c[0x0][0x640] ;  /* 0x00019000ff147b82 */ /* 0x000e220000000a00 */
[----:B------:R-:W-:Y:S01]  /*eb80*/  SHF.R.U32.HI R3, RZ, R12, R9 ;  /* 0x0000000cff037219 */ /* 0x000fe20000011609 */
[----:B------:R-:W-:Y:S01]  /*eb90*/  ULDC UR4, c[0x0][0x150] ;  /* 0x0000540000047ab9 */ /* 0x000fe20000000800 */
[----:B------:R-:W-:Y:S01]  /*eba0*/  IADD3 R7, P0, RZ, -R11, RZ ;  /* 0x8000000bff077210 */ /* 0x000fe20007f1e0ff */
[----:B------:R-:W-:Y:S01]  /*ebb0*/  IMAD.MOV.U32 R4, RZ, RZ, R16 ;  /* 0x000000ffff047224 */ /* 0x000fe200078e0010 */
[----:B------:R-:W-:Y:S01]  /*ebc0*/  I2FP.F32.U32 R6, R2 ;  /* 0x0000000200067245 */ /* 0x000fe20000201000 */
[----:B------:R-:W-:Y:S02]  /*ebd0*/  IMAD.MOV.U32 R5, RZ, RZ, R17 ;  /* 0x000000ffff057224 */ /* 0x000fe400078e0011 */
[----:B------:R-:W1:Y:S01]  /*ebe0*/  LDC R10, c[0x0][0x618] ;  /* 0x00018600ff0a7b82 */ /* 0x000e620000000800 */
[----:B------:R-:W-:-:S02]  /*ebf0*/  IMAD.X R3, RZ, RZ, ~R3, P0 ;  /* 0x000000ffff037224 */ /* 0x000fc400000e0e03 */
[----:B------:R-:W-:Y:S01]  /*ec00*/  FMUL R9, R6, UR4 ;  /* 0x0000000406097c20 */ /* 0x000fe20008400000 */
[----:B------:R-:W-:Y:S01]  /*ec10*/  IMAD.WIDE.U32 R4, R7, R14, R4 ;  /* 0x0000000e07047225 */ /* 0x000fe200078e0004 */
[----:B------:R-:W-:-:S03]  /*ec20*/  ULDC UR4, c[0x0][0x154] ;  /* 0x0000550000047ab9 */ /* 0x000fc60000000800 */
[----:B------:R-:W-:Y:S01]  /*ec30*/  IMAD R6, R3, R14, RZ ;  /* 0x0000000e03067224 */ /* 0x000fe200078e02ff */
[----:B------:R-:W2:Y:S01]  /*ec40*/  LDC R13, c[0x0][0x144] ;  /* 0x00005100ff0d7b82 */ /* 0x000ea20000000800 */
[----:B------:R-:W3:Y:S02]  /*ec50*/  F2I.U32.TRUNC.NTZ R9, R9 ;  /* 0x0000000900097305 */ /* 0x000ee4000020f000 */
[----:B------:R-:W-:Y:S02]  /*ec60*/  IMAD R3, R7, R15, R6 ;  /* 0x0000000f07037224 */ /* 0x000fe400078e0206 */
[----:B------:R-:W-:Y:S02]  /*ec70*/  IMAD.MOV.U32 R6, RZ, RZ, -0x1 ;  /* 0xffffffffff067424 */ /* 0x000fe400078e00ff */
[----:B------:R-:W-:Y:S01]  /*ec80*/  IMAD.IADD R3, R5, 0x1, R3 ;  /* 0x0000000105037824 */ /* 0x000fe200078e0203 */
[----:B------:R-:W4:Y:S01]  /*ec90*/  LDC R12, c[0x0][0x608] ;  /* 0x00018200ff0c7b82 */ /* 0x000f220000000800 */
[----:B------:R-:W-:-:S02]  /*eca0*/  I2FP.F32.U32 R5, R0 ;  /* 0x0000000000057245 */ /* 0x000fc40000201000 */
[----:B0-----:R-:W-:-:S03]  /*ecb0*/  ISETP.NE.U32.AND P0, PT, R20, RZ, PT ;  /* 0x000000ff1400720c */ /* 0x001fc60003f05070 */
[----:B------:R-:W-:Y:S01]  /*ecc0*/  FMUL R5, R5, UR4 ;  /* 0x0000000405057c20 */ /* 0x000fe20008400000 */
[----:B------:R-:W-:Y:S01]  /*ecd0*/  ISETP.NE.AND.EX P0, PT, R21, RZ, PT, P0 ;  /* 0x000000ff1500720c */ /* 0x000fe20003f05300 */
[----:B------:R-:W0:Y:S01]  /*ece0*/  LDC R7, c[0x0][0x658] ;  /* 0x00019600ff077b82 */ /* 0x000e220000000800 */
[-C--:B-1----:R-:W-:Y:S01]  /*ecf0*/  SHF.R.U64 R8, R4, R10.reuse, R3 ;  /* 0x0000000a04087219 */ /* 0x082fe20000001203 */
[----:B---3--:R-:W-:Y:S01]  /*ed00*/  IMAD.MOV R4, RZ, RZ, -R9 ;  /* 0x000000ffff047224 */ /* 0x008fe200078e0a09 */
[----:B------:R-:W-:Y:S02]  /*ed10*/  SHF.R.U32.HI R3, RZ, R10, R3 ;  /* 0x0000000aff037219 */ /* 0x000fe40000011603 */
[----:B------:R1:W3:Y:S03]  /*ed20*/  F2I.U32.TRUNC.NTZ R10, R5 ;  /* 0x00000005000a7305 */ /* 0x0002e6000020f000 */
[----:B------:R-:W1:Y:S01]  /*ed30*/  LDC R17, c[0x0][0x148] ;  /* 0x00005200ff117b82 */ /* 0x000e620000000800 */
[----:B--2---:R-:W-:-:S02]  /*ed40*/  IMAD R19, R13, R4, R2 ;  /* 0x000000040d137224 */ /* 0x004fc400078e0202 */
[----:B------:R-:W-:-:S05]  /*ed50*/  IMAD.MOV.U32 R4, RZ, RZ, 0x1 ;  /* 0x00000001ff047424 */ /* 0x000fca00078e00ff */
[----:B------:R-:W2:Y:S01]  /*ed60*/  LDC R14, c[0x0][0x600] ;  /* 0x00018000ff0e7b82 */ /* 0x000ea20000000800 */
[-CC-:B----4-:R-:W-:Y:S02]  /*ed70*/  SHF.R.U64 R13, R8, R12.reuse, R3.reuse ;  /* 0x0000000c080d7219 */ /* 0x190fe40000001203 */
[----:B------:R-:W-:-:S05]  /*ed80*/  SHF.R.U32.HI R2, RZ, R12, R3 ;  /* 0x0000000cff027219 */ /* 0x000fca0000011603 */
[----:B------:R-:W4:Y:S01]  /*ed90*/  LDC R16, c[0x0][0x648] ;  /* 0x00019200ff107b82 */ /* 0x000f220000000800 */
[-CC-:B0-----:R-:W-:Y:S02]  /*eda0*/  SHF.R.U64 R15, R13, R7.reuse, R2.reuse ;  /* 0x000000070d0f7219 */ /* 0x181fe40000001202 */
[-C--:B------:R-:W-:Y:S02]  /*edb0*/  SHF.L.U32 R6, R6, R7.reuse, RZ ;  /* 0x0000000706067219 */ /* 0x080fe400000006ff */
[-C--:B------:R-:W-:Y:S01]  /*edc0*/  SHF.R.U32.HI R3, RZ, R7.reuse, R2 ;  /* 0x00000007ff037219 */ /* 0x080fe20000011602 */
[----:B------:R-:W-:Y:S01]  /*edd0*/  IMAD.MOV.U32 R2, RZ, RZ, R15 ;  /* 0x000000ffff027224 */ /* 0x000fe200078e000f */
[----:B------:R-:W-:Y:S01]  /*ede0*/  SHF.L.U32 R12, R4, R7, RZ ;  /* 0x00000007040c7219 */ /* 0x000fe200000006ff */
[----:B------:R-:W0:Y:S01]  /*edf0*/  LDC R18, c[0x0][0x638] ;  /* 0x00018e00ff127b82 */ /* 0x000e220000000800 */
[----:B------:R-:W-:-:S07]  /*ee00*/  LOP3.LUT R22, RZ, R6, RZ, 0x33, !PT ;  /* 0x00000006ff167212 */ /* 0x000fce00078e33ff */
        /* <DEDUP_REMOVED lines=12> */
.L_x_296:
[----:B----4-:R-:W-:Y:S01]  /*eed0*/  SHF.R.U64 R3, R2, R16, R3 ;  /* 0x0000001002037219 */ /* 0x010fe20000001203 */
[----:B--2---:R-:W-:Y:S01]  /*eee0*/  VIADD R5, R14, 0xffffffff ;  /* 0xffffffff0e057836 */ /* 0x004fe20000000000 */
[----:B------:R-:W-:Y:S01]  /*eef0*/  LOP3.LUT R2, R13, R22, RZ, 0xc0, !PT ;  /* 0x000000160d027212 */ /* 0x000fe200078ec0ff */
[----:B------:R-:W-:Y:S02]  /*ef00*/  IMAD.MOV R10, RZ, RZ, -R10 ;  /* 0x000000ffff0a7224 */ /* 0x000fe400078e0a0a */
[----:B------:R-:W-:Y:S02]  /*ef10*/  IMAD.MOV R4, RZ, RZ, -R3 ;  /* 0x000000ffff047224 */ /* 0x000fe400078e0a03 */
[----:B------:R-:W-:Y:S01]  /*ef20*/  IMAD R2, R12, R3, R2 ;  /* 0x000000030c027224 */ /* 0x000fe200078e0202 */
[----:B------:R-:W-:Y:S01]  /*ef30*/  LOP3.LUT R3, R8, R5, RZ, 0xc0, !PT ;  /* 0x0000000508037212 */ /* 0x000fe200078ec0ff */
[----:B------:R-:W-:Y:S02]  /*ef40*/  @P4 IMAD R19, R17, R10, R0 ;  /* 0x0000000a11134224 */ /* 0x000fe400078e0200 */
[----:B0-----:R-:W-:-:S02]  /*ef50*/  IMAD R0, R4, R18, R15 ;  /* 0x0000001204007224 */ /* 0x001fc400078e020f */
[----:B------:R-:W-:Y:S02]  /*ef60*/  IMAD R5, R2, R23, R19 ;  /* 0x0000001702057224 */ /* 0x000fe400078e0213 */
[----:B------:R-:W-:Y:S02]  /*ef70*/  IMAD R0, R0, R14, R3 ;  /* 0x0000000e00007224 */ /* 0x000fe400078e0203 */
[----:B------:R-:W-:-:S03]  /*ef80*/  IMAD.MOV.U32 R4, RZ, RZ, 0x1 ;  /* 0x00000001ff047424 */ /* 0x000fc600078e00ff */
[----:B------:R-:W-:Y:S02]  /*ef90*/  SEL R6, R0, R5, !P4 ;  /* 0x0000000500067207 */ /* 0x000fe40006000000 */
[----:B------:R-:W-:-:S07]  /*efa0*/  SEL R5, R5, R0, !P4 ;  /* 0x0000000005057207 */ /* 0x000fce0006000000 */
.L_x_294:
[----:B------:R-:W-:-:S08]  /*efb0*/  NOP ;  /* 0x0000000000007918 */ /* 0x000fd00000000000 */
[----:B------:R-:W0:-:S00]  /*efc0*/  USETMAXREG.DEALLOC.CTAPOOL 0x28 ;  /* 0x00000028000079c8 */ /* 0x000e0000080e0500 */
[----:B------:R-:W-:-:S13]  /*efd0*/  ISETP.NE.AND P0, PT, RZ, UR8, PT ;  /* 0x00000008ff007c0c */ /* 0x000fda000bf05270 */
[----:B------:R-:W-:Y:S05]  /*efe0*/  @P0 EXIT ;  /* 0x000000000000094d */ /* 0x000fea0003800000 */
[----:B0-----:R-:W-:Y:S01]  /*eff0*/  LOP3.LUT P0, RZ, R4, 0xff, RZ, 0xc0, !PT ;  /* 0x000000ff04ff7812 */ /* 0x001fe2000780c0ff */
[----:B------:R-:W-:Y:S02]  /*f000*/  IMAD.MOV.U32 R0, RZ, RZ, 0x1 ;  /* 0x00000001ff007424 */ /* 0x000fe400078e00ff */
[----:B------:R-:W-:-:S10]  /*f010*/  IMAD.MOV.U32 R8, RZ, RZ, RZ ;  /* 0x000000ffff087224 */ /* 0x000fd400078e00ff */
[----:B------:R-:W-:Y:S05]  /*f020*/  @!P0 BRA `(.L_x_297) ;  /* 0x0000000c00508947 */ /* 0x000fea0003800000 */
[----:B------:R-:W0:Y:S01]  /*f030*/  S2R R2, SR_TID.X ;  /* 0x0000000000027919 */ /* 0x000e220000002100 */
[----:B------:R-:W-:Y:S01]  /*f040*/  ULDC UR4, c[0x0][0x28c] ;  /* 0x0000a30000047ab9 */ /* 0x000fe20000000800 */
[----:B------:R-:W-:Y:S01]  /*f050*/  ULDC UR6, c[0x0][0x658] ;  /* 0x0001960000067ab9 */ /* 0x000fe20000000800 */
[----:B------:R-:W-:Y:S01]  /*f060*/  UIADD3 UR10, UR4, 0x1f, URZ ;  /* 0x0000001f040a7890 */ /* 0x000fe2000fffe03f */
[----:B------:R-:W-:Y:S01]  /*f070*/  BSSY B0, `(.L_x_297) ;  /* 0x00000cf000007945 */ /* 0x000fe20003800000 */
[----:B------:R-:W-:Y:S01]  /*f080*/  UMOV UR7, 0xffffffff ;  /* 0xffffffff00077882 */ /* 0x000fe20000000000 */
[----:B------:R-:W-:Y:S01]  /*f090*/  ULDC UR5, c[0x0][0x600] ;  /* 0x0001800000057ab9 */ /* 0x000fe20000000800 */
[----:B------:R-:W-:Y:S01]  /*f0a0*/  UMOV UR9, 0x1 ;  /* 0x0000000100097882 */ /* 0x000fe20000000000 */
[----:B------:R-:W-:Y:S01]  /*f0b0*/  USHF.L.U32 UR7, UR7, UR6, URZ ;  /* 0x0000000607077299 */ /* 0x000fe2000800063f */
[----:B------:R-:W-:Y:S01]  /*f0c0*/  IMAD.MOV.U32 R9, RZ, RZ, 0x1 ;  /* 0x00000001ff097424 */ /* 0x000fe200078e00ff */
[----:B------:R-:W-:Y:S01]  /*f0d0*/  UIADD3 UR4, UR5, -0x1, URZ ;  /* 0xffffffff05047890 */ /* 0x000fe2000fffe03f */
[----:B------:R-:W-:Y:S01]  /*f0e0*/  IMAD.MOV.U32 R0, RZ, RZ, 0x1 ;  /* 0x00000001ff007424 */ /* 0x000fe200078e00ff */
[----:B------:R-:W-:Y:S01]  /*f0f0*/  USHF.R.S32.HI UR11, URZ, 0x1f, UR10 ;  /* 0x0000001f3f0b7899 */ /* 0x000fe2000801140a */
[----:B------:R-:W-:Y:S01]  /*f100*/  IMAD.MOV.U32 R8, RZ, RZ, RZ ;  /* 0x000000ffff087224 */ /* 0x000fe200078e00ff */
[----:B------:R-:W-:Y:S01]  /*f110*/  ULDC UR8, c[0x0][0xc] ;  /* 0x0000030000087ab9 */ /* 0x000fe20000000800 */
[----:B------:R-:W-:-:S02]  /*f120*/  USHF.L.U32 UR5, UR9, UR6, URZ ;  /* 0x0000000609057299 */ /* 0x000fc4000800063f */
[----:B------:R-:W-:Y:S01]  /*f130*/  ULEA.HI UR11, UR11, UR10, URZ, 0x5 ;  /* 0x0000000a0b0b7291 */ /* 0x000fe2000f8f283f */
[----:B------:R-:W-:Y:S01]  /*f140*/  ULDC UR9, c[0x0][0x10] ;  /* 0x0000040000097ab9 */ /* 0x000fe20000000800 */
[----:B------:R-:W-:Y:S02]  /*f150*/  ULOP3.LUT UR6, URZ, UR7, URZ, 0x33, !UPT ;  /* 0x000000073f067292 */ /* 0x000fe4000f8e333f */
[----:B------:R-:W-:Y:S01]  /*f160*/  UIMAD.WIDE.U32 UR8, UR8, UR9, URZ ;  /* 0x00000009080872a5 */ /* 0x000fe2000f8e003f */
[----:B------:R-:W-:Y:S01]  /*f170*/  ULDC UR7, c[0x0][0x14] ;  /* 0x0000050000077ab9 */ /* 0x000fe20000000800 */
[----:B------:R-:W-:Y:S02]  /*f180*/  USHF.R.S32.HI UR20, URZ, 0x5, UR11 ;  /* 0x000000053f147899 */ /* 0x000fe4000801140b */
[----:B------:R-:W-:Y:S02]  /*f190*/  UIMAD.WIDE.U32 UR22, UR8, UR7, URZ ;  /* 0x00000007081672a5 */ /* 0x000fe4000f8e003f */
[----:B------:R-:W-:-:S02]  /*f1a0*/  UIMAD UR18, UR9, UR7, URZ ;  /* 0x00000007091272a4 */ /* 0x000fc4000f8e023f */
[----:B------:R-:W-:Y:S01]  /*f1b0*/  ULOP3.LUT UR26, UR13, 0x2, URZ, 0xfc, !UPT ;  /* 0x000000020d1a7892 */ /* 0x000fe2000f8efc3f */
[C---:B0-----:R-:W-:Y:S01]  /*f1c0*/  LOP3.LUT P2, RZ, R2.reuse, 0x7f, RZ, 0xc0, !PT ;  /* 0x0000007f02ff7812 */ /* 0x041fe2000784c0ff */
[----:B------:R-:W-:Y:S01]  /*f1d0*/  UIADD3 UR18, UR23, UR18, URZ ;  /* 0x0000001217127290 */ /* 0x000fe2000fffe03f */
[----:B------:R-:W-:Y:S01]  /*f1e0*/  LOP3.LUT P0, RZ, R2, 0x1f, RZ, 0xc0, !PT ;  /* 0x0000001f02ff7812 */ /* 0x000fe2000780c0ff */
[----:B------:R-:W-:Y:S01]  /*f1f0*/  UIADD3 UR27, UR20, 0x1, URZ ;  /* 0x00000001141b7890 */ /* 0x000fe2000fffe03f */
[----:B------:R-:W-:Y:S02]  /*f200*/  ULDC.64 UR24, c[0x0][0x198] ;  /* 0x0000660000187ab9 */ /* 0x000fe40000000a00 */
[----:B------:R-:W-:-:S13]  /*f210*/  PLOP3.LUT P0, PT, P0, P2, PT, 0x8a, 0x0 ;  /* 0x000000000000781c */ /* 0x000fda0000705172 */
.L_x_309:
[----:B------:R-:W-:-:S03]  /*f220*/  UMOV UR7, 0xffffffff ;  /* 0xffffffff00077882 */ /* 0x000fc60000000000 */
[----:B------:R-:W-:Y:S05]  /*f230*/  BRA.DIV UR7, `(.L_x_298) ;  /* 0x0000000e07a47947 */ /* 0x000fea000b800000 */
[----:B------:R-:W-:-:S13]  /*f240*/  ELECT P1, URZ, PT ;  /* 0x00000000003f782f */ /* 0x000fda0003820000 */
.L_x_319:
[----:B------:R-:W0:Y:S01]  /*f250*/  LDC R2, c[0x0][0x28c] ;  /* 0x0000a300ff027b82 */ /* 0x000e220000000800 */
[----:B------:R-:W-:Y:S01]  /*f260*/  BSSY B1, `(.L_x_299) ;  /* 0x0000038000017945 */ /* 0x000fe20003800000 */
[----:B0-----:R-:W-:-:S13]  /*f270*/  ISETP.LT.OR P1, PT, R2, 0x1, !P1 ;  /* 0x000000010200780c */ /* 0x001fda0004f21670 */
[----:B------:R-:W-:Y:S05]  /*f280*/  @P1 BRA `(.L_x_300) ;  /* 0x0000000000d41947 */ /* 0x000fea0003800000 */
[----:B------:R-:W-:Y:S02]  /*f290*/  IMAD.SHL.U32 R6, R6, 0x80, RZ ;  /* 0x0000008006067824 */ /* 0x000fe400078e00ff */
[----:B------:R-:W-:Y:S02]  /*f2a0*/  IMAD.SHL.U32 R7, R5, 0x100, RZ ;  /* 0x0000010005077824 */ /* 0x000fe400078e00ff */
[----:B------:R-:W-:Y:S02]  /*f2b0*/  IMAD.MOV.U32 R12, RZ, RZ, RZ ;  /* 0x000000ffff0c7224 */ /* 0x000fe400078e00ff */
[----:B------:R-:W-:Y:S02]  /*f2c0*/  IMAD.U32 R14, RZ, RZ, UR27 ;  /* 0x0000001bff0e7e24 */ /* 0x000fe4000f8e00ff */
[----:B------:R-:W-:Y:S02]  /*f2d0*/  IMAD.MOV.U32 R2, RZ, RZ, R0 ;  /* 0x000000ffff027224 */ /* 0x000fe400078e0000 */
[----:B------:R-:W-:-:S07]  /*f2e0*/  IMAD.MOV.U32 R3, RZ, RZ, R8 ;  /* 0x000000ffff037224 */ /* 0x000fce00078e0008 */
.L_x_304:
[----:B------:R-:W0:Y:S01]  /*f2f0*/  S2R R5, SR_CgaCtaId ;  /* 0x0000000000057919 */ /* 0x000e220000008800 */
[----:B------:R-:W-:-:S04]  /*f300*/  MOV R4, 0x400 ;  /* 0x0000040000047802 */ /* 0x000fc80000000f00 */
[----:B0-----:R-:W-:Y:S02]  /*f310*/  LEA R10, R5, R4, 0x18 ;  /* 0x00000004050a7211 */ /* 0x001fe400078ec0ff */
[----:B------:R-:W-:Y:S01]  /*f320*/  SHF.L.U32 R4, R2, 0x1f, RZ ;  /* 0x0000001f02047819 */ /* 0x000fe200000006ff */
[----:B------:R-:W0:Y:S02]  /*f330*/  @!P2 LDC R5, c[0x0][0x500] ;  /* 0x00014000ff05ab82 */ /* 0x000e240000000800 */
[----:B------:R-:W-:-:S04]  /*f340*/  IMAD R13, R3, 0x8, R10 ;  /* 0x00000008030d7824 */ /* 0x000fc800078e020a */
[----:B------:R-:W1:Y:S02]  /*f350*/  SYNCS.PHASECHK.TRANS64.TRYWAIT P1, [R13+URZ+0x18], R4 ;  /* 0x000018040d0075a7 */ /* 0x000e64000802017f */
[----:B-1----:R-:W-:Y:S05]  /*f360*/  @!P1 BRA `(.L_x_301) ;  /* 0x0000000c00789947 */ /* 0x002fea0003800000 */
.L_x_320:
[----:B------:R-:W-:Y:S01]  /*f370*/  UPRMT UR7, UR26, 0x9910, URZ ;  /* 0x000099101a077896 */ /* 0x000fe2000800003f */
[----:B0-----:R0:W-:Y:S03]  /*f380*/  @!P2 SYNCS.ARRIVE.TRANS64 RZ, [R13+URZ], R5 ;  /* 0x000000050dffa9a7 */ /* 0x0011e6000800003f */
[----:B------:R-:W-:-:S06]  /*f390*/  UISETP.NE.AND UP0, UPT, UR7, 0x2, UPT ;  /* 0x000000020700788c */ /* 0x000fcc000bf05270 */
[----:B------:R-:W-:-:S13]  /*f3a0*/  PLOP3.LUT P1, PT, PT, PT, UP0, 0x80, 0x0 ;  /* 0x000000000000781c */ /* 0x000fda0003f2f008 */
[----:B0-----:R-:W-:Y:S05]  /*f3b0*/  @P1 BRA `(.L_x_302) ;  /* 0x0000000000041947 */ /* 0x001fea0003800000 */
[----:B------:R-:W-:Y:S01]  /*f3c0*/  BPT.TRAP 0x1 ;  /* 0x000000040000795c */ /* 0x000fe20000300000 */
.L_x_302:
[----:B------:R-:W-:Y:S05]  /*f3d0*/  @P0 BRA `(.L_x_303) ;  /* 0x0000000000040947 */ /* 0x000fea0003800000 */
[----:B------:R-:W-:Y:S01]  /*f3e0*/  BPT.TRAP 0x1 ;  /* 0x000000040000795c */ /* 0x000fe20000300000 */
.L_x_303:
[--C-:B-1----:R-:W-:Y:S01]  /*f3f0*/  IMAD R4, R3, 0x2000, R10.reuse ;  /* 0x0000200003047824 */ /* 0x102fe200078e020a */
[----:B------:R-:W-:Y:S01]  /*f400*/  R2UR UR9, R13 ;  /* 0x000000000d0972ca */ /* 0x000fe200000e0000 */
[----:B------:R-:W-:Y:S01]  /*f410*/  IMAD R10, R3, 0x1000, R10 ;  /* 0x00001000030a7824 */ /* 0x000fe200078e020a */
[----:B------:R-:W-:Y:S01]  /*f420*/  UIADD3 UR14, UP0, UR24, 0xf0, URZ ;  /* 0x000000f0180e7890 */ /* 0x000fe2000ff1e03f */
[----:B------:R-:W-:Y:S01]  /*f430*/  VIADD R14, R14, 0xffffffff ;  /* 0xffffffff0e0e7836 */ /* 0x000fe20000000000 */
[----:B------:R-:W-:Y:S01]  /*f440*/  R2UR UR7, R4 ;  /* 0x00000000040772ca */ /* 0x000fe200000e0000 */
[----:B------:R-:W-:Y:S01]  /*f450*/  UIADD3 UR28, UP1, UR24, 0x1f0, URZ ;  /* 0x000001f0181c7890 */ /* 0x000fe2000ff3e03f */
[----:B------:R-:W-:Y:S01]  /*f460*/  R2UR UR8, R10 ;  /* 0x000000000a0872ca */ /* 0x000fe200000e0000 */
[----:B------:R-:W-:Y:S01]  /*f470*/  UIADD3.X UR15, URZ, UR25, URZ, UP0, !UPT ;  /* 0x000000193f0f7290 */ /* 0x000fe200087fe43f */
[----:B------:R-:W-:Y:S01]  /*f480*/  R2UR UR11, R7 ;  /* 0x00000000070b72ca */ /* 0x000fe200000e0000 */
[----:B------:R-:W-:Y:S01]  /*f490*/  VIADD R3, R3, 0x1 ;  /* 0x0000000103037836 */ /* 0x000fe20000000000 */
[----:B------:R-:W-:Y:S01]  /*f4a0*/  R2UR UR10, R12 ;  /* 0x000000000c0a72ca */ /* 0x000fe200000e0000 */
[----:B------:R-:W-:Y:S01]  /*f4b0*/  UIADD3.X UR29, URZ, UR25, URZ, UP1, !UPT ;  /* 0x000000193f1d7290 */ /* 0x000fe20008ffe43f */
[----:B------:R-:W-:Y:S01]  /*f4c0*/  R2UR UR12, R11 ;  /* 0x000000000b0c72ca */ /* 0x000fe200000e0000 */
[----:B------:R-:W-:Y:S01]  /*f4d0*/  UMOV UR16, 0x0 ;  /* 0x0000000000107882 */ /* 0x000fe20000000000 */
[----:B------:R-:W-:Y:S01]  /*f4e0*/  R2UR UR21, R6 ;  /* 0x00000000061572ca */ /* 0x000fe200000e0000 */
[----:B------:R-:W-:Y:S01]  /*f4f0*/  UMOV UR17, 0x10000000 ;  /* 0x1000000000117882 */ /* 0x000fe20000000000 */
[----:B------:R-:W-:Y:S01]  /*f500*/  ISETP.GT.AND P3, PT, R14, 0x1, PT ;  /* 0x000000010e00780c */ /* 0x000fe20003f64270 */
[----:B------:R-:W-:Y:S01]  /*f510*/  UIADD3 UR7, UR7, 0x100, URZ ;  /* 0x0000010007077890 */ /* 0x000fe2000fffe03f */
[----:B------:R-:W-:Y:S01]  /*f520*/  ISETP.NE.AND P1, PT, R3, 0x3, PT ;  /* 0x000000030300780c */ /* 0x000fe20003f25270 */
[----:B------:R-:W-:Y:S01]  /*f530*/  UIADD3 UR19, UR8, 0x6100, URZ ;  /* 0x0000610008137890 */ /* 0x000fe2000fffe03f */
[----:B------:R-:W-:-:S02]  /*f540*/  VIADD R12, R12, 0x20 ;  /* 0x000000200c0c7836 */ /* 0x000fc40000000000 */
[----:B------:R-:W-:Y:S02]  /*f550*/  SEL R5, RZ, 0x1, P1 ;  /* 0x00000001ff057807 */ /* 0x000fe40000800000 */
[----:B------:R-:W-:Y:S01]  /*f560*/  UMOV UR8, UR7 ;  /* 0x0000000700087c82 */ /* 0x000fe20008000000 */
[----:B------:R-:W-:Y:S01]  /*f570*/  SEL R3, R3, RZ, P1 ;  /* 0x000000ff03037207 */ /* 0x000fe20000800000 */
[----:B------:R0:W-:Y:S01]  /*f580*/  UTMALDG.3D [UR8], [UR14], desc[UR16] ;  /* 0x000010080e0075b4 */ /* 0x0001e20008011000 */
[----:B------:R-:W-:Y:S01]  /*f590*/  LOP3.LUT R2, R2, R5, RZ, 0x3c, !PT ;  /* 0x0000000502027212 */ /* 0x000fe200078e3cff */
[----:B0-----:R-:W-:Y:S01]  /*f5a0*/  UMOV UR8, UR19 ;  /* 0x0000001300087c82 */ /* 0x001fe20008000000 */
[----:B------:R-:W-:Y:S02]  /*f5b0*/  UMOV UR11, UR21 ;  /* 0x00000015000b7c82 */ /* 0x000fe40008000000 */
[----:B------:R0:W-:Y:S02]  /*f5c0*/  UTMALDG.3D [UR8], [UR28], desc[UR16] ;  /* 0x000010081c0075b4 */ /* 0x0001e40008011000 */
[----:B0-----:R-:W-:Y:S05]  /*f5d0*/  @P3 BRA `(.L_x_304) ;  /* 0xfffffffc00443947 */ /* 0x001fea000383ffff */
.L_x_300:
[----:B------:R-:W-:Y:S05]  /*f5e0*/  BSYNC B1 ;  /* 0x0000000000017941 */ /* 0x000fea0003800000 */
.L_x_299:
[----:B------:R-:W2:Y:S01]  /*f5f0*/  LDL.LU R15, [R1+0x78] ;  /* 0x00007800010f7983 */ /* 0x000ea20000300800 */
[----:B------:R-:W-:Y:S01]  /*f600*/  LOP3.LUT P5, RZ, R9, 0xff, RZ, 0xc0, !PT ;  /* 0x000000ff09ff7812 */ /* 0x000fe200078ac0ff */
[----:B------:R-:W-:Y:S01]  /*f610*/  VIADD R8, R8, UR20 ;  /* 0x0000001408087c36 */ /* 0x000fe20008000000 */
[----:B------:R-:W-:Y:S01]  /*f620*/  ULDC.64 UR8, c[0x0][0x650] ;  /* 0x0001940000087ab9 */ /* 0x000fe20000000a00 */
[----:B------:R-:W3:Y:S01]  /*f630*/  LDL.LU R13, [R1+0x7c] ;  /* 0x00007c00010d7983 */ /* 0x000ee20000300800 */
[----:B------:R-:W-:Y:S01]  /*f640*/  IMAD.U32 R5, RZ, RZ, UR20 ;  /* 0x00000014ff057e24 */ /* 0x000fe2000f8e00ff */
[----:B------:R-:W-:Y:S01]  /*f650*/  UISETP.GE.U32.AND UP0, UPT, UR20, 0x3, UPT ;  /* 0x000000031400788c */ /* 0x000fe2000bf06070 */
[----:B------:R-:W-:Y:S01]  /*f660*/  ISETP.GT.U32.AND P1, PT, R8, 0x2, PT ;  /* 0x000000020800780c */ /* 0x000fe20003f24070 */
[----:B------:R-:W-:Y:S01]  /*f670*/  BSSY B1, `(.L_x_305) ;  /* 0x000006c000017945 */ /* 0x000fe20003800000 */
[----:B------:R-:W-:Y:S01]  /*f680*/  IMAD.MOV.U32 R6, RZ, RZ, -0x1 ;  /* 0xffffffffff067424 */ /* 0x000fe200078e00ff */
[----:B------:R-:W-:Y:S01]  /*f690*/  PRMT R9, RZ, 0x7610, R9 ;  /* 0x00007610ff097816 */ /* 0x000fe20000000009 */
[----:B------:R-:W-:Y:S01]  /*f6a0*/  IMAD.MOV.U32 R11, RZ, RZ, -0x1 ;  /* 0xffffffffff0b7424 */ /* 0x000fe200078e00ff */
[----:B------:R-:W-:-:S02]  /*f6b0*/  ISETP.LT.U32.AND P1, PT, R5, 0x3, P1 ;  /* 0x000000030500780c */ /* 0x000fc40000f21070 */
[----:B------:R-:W0:Y:S01]  /*f6c0*/  @P5 S2R R3, SR_CgaCtaId ;  /* 0x0000000000035919 */ /* 0x000e220000008800 */
[----:B------:R-:W-:Y:S02]  /*f6d0*/  @P5 MOV R2, 0x400 ;  /* 0x0000040000025802 */ /* 0x000fe40000000f00 */
[----:B------:R-:W-:Y:S02]  /*f6e0*/  PLOP3.LUT P3, PT, PT, PT, UP0, 0x80, 0x0 ;  /* 0x000000000000781c */ /* 0x000fe40003f6f008 */
[----:B0-----:R-:W-:Y:S01]  /*f6f0*/  @P5 LEA R4, R3, R2, 0x18 ;  /* 0x0000000203045211 */ /* 0x001fe200078ec0ff */
[----:B------:R-:W-:-:S03]  /*f700*/  IMAD.WIDE.U32 R2, R8, -0x55555555, RZ ;  /* 0xaaaaaaab08027825 */ /* 0x000fc600078e00ff */
[----:B------:R0:W-:Y:S02]  /*f710*/  @P5 SYNCS.ARRIVE.TRANS64.A1T0 RZ, [R4+URZ+0x48], RZ ;  /* 0x000048ff04ff59a7 */ /* 0x0001e4000810003f */
[----:B------:R-:W-:Y:S02]  /*f720*/  SHF.R.U32.HI R5, RZ, 0x1, R3 ;  /* 0x00000001ff057819 */ /* 0x000fe40000011603 */
[----:B------:R-:W-:Y:S02]  /*f730*/  SEL R3, RZ, 0x1, !P1 ;  /* 0x00000001ff037807 */ /* 0x000fe40004800000 */
[----:B------:R-:W-:Y:S01]  /*f740*/  PRMT R2, RZ, 0x7610, R2 ;  /* 0x00007610ff027816 */ /* 0x000fe20000000002 */
[----:B------:R-:W-:Y:S01]  /*f750*/  IMAD R8, R5, -0x3, R8 ;  /* 0xfffffffd05087824 */ /* 0x000fe200078e0208 */
[----:B------:R-:W-:-:S04]  /*f760*/  LOP3.LUT R0, R0, R3, RZ, 0x3c, !PT ;  /* 0x0000000300007212 */ /* 0x000fc800078e3cff */
[----:B------:R-:W-:Y:S01]  /*f770*/  @P3 LOP3.LUT R0, R0, 0x1, R5, 0x78, !PT ;  /* 0x0000000100003812 */ /* 0x000fe200078e7805 */
[----:B------:R-:W-:Y:S01]  /*f780*/  IMAD.MOV.U32 R5, RZ, RZ, -0x1 ;  /* 0xffffffffff057424 */ /* 0x000fe200078e00ff */
[----:B---3--:R-:W-:-:S04]  /*f790*/  IADD3 R13, P5, R13, UR22, RZ ;  /* 0x000000160d0d7c10 */ /* 0x008fc8000ffbe0ff */
[----:B--2---:R-:W-:Y:S01]  /*f7a0*/  IADD3.X R15, R15, UR18, RZ, P5, !PT ;  /* 0x000000120f0f7c10 */ /* 0x004fe2000affe4ff */
[----:B------:R0:W-:Y:S01]  /*f7b0*/  STL [R1+0x7c], R13 ;  /* 0x00007c0d01007387 */ /* 0x0001e20000100800 */
[----:B------:R-:W-:-:S03]  /*f7c0*/  ISETP.GE.U32.AND P1, PT, R13, UR8, PT ;  /* 0x000000080d007c0c */ /* 0x000fc6000bf26070 */
[----:B------:R0:W-:Y:S01]  /*f7d0*/  STL [R1+0x78], R15 ;  /* 0x0000780f01007387 */ /* 0x0001e20000100800 */
[----:B------:R-:W-:-:S13]  /*f7e0*/  ISETP.GE.U32.AND.EX P1, PT, R15, UR9, PT, P1 ;  /* 0x000000090f007c0c */ /* 0x000fda000bf26110 */
[----:B0-----:R-:W-:Y:S05]  /*f7f0*/  @P1 BRA `(.L_x_306) ;  /* 0x00000004004c1947 */ /* 0x001fea0003800000 */
[----:B------:R-:W-:Y:S01]  /*f800*/  ULDC.64 UR8, c[0x0][0x628] ;  /* 0x00018a0000087ab9 */ /* 0x000fe20000000a00 */
[----:B------:R-:W0:Y:S01]  /*f810*/  S2R R12, SR_CTAID.X ;  /* 0x00000000000c7919 */ /* 0x000e220000002500 */
[----:B------:R-:W-:Y:S01]  /*f820*/  ISETP.NE.U32.AND P1, PT, RZ, UR8, PT ;  /* 0x00000008ff007c0c */ /* 0x000fe2000bf25070 */
[----:B------:R-:W-:Y:S01]  /*f830*/  ULDC UR10, c[0x0][0x630] ;  /* 0x00018c00000a7ab9 */ /* 0x000fe20000000800 */
[----:B------:R-:W-:Y:S01]  /*f840*/  IMAD.MOV.U32 R2, RZ, RZ, R13 ;  /* 0x000000ffff027224 */ /* 0x000fe200078e000d */
[----:B------:R-:W1:Y:S01]  /*f850*/  S2R R10, SR_CTAID.Y ;  /* 0x00000000000a7919 */ /* 0x000e620000002600 */
[----:B------:R-:W-:Y:S01]  /*f860*/  ISETP.NE.AND.EX P1, PT, RZ, UR9, PT, P1 ;  /* 0x00000009ff007c0c */ /* 0x000fe2000bf25310 */
[----:B------:R-:W-:-:S12]  /*f870*/  IMAD.MOV.U32 R3, RZ, RZ, R15 ;  /* 0x000000ffff037224 */ /* 0x000fd800078e000f */
[----:B------:R-:W-:Y:S05]  /*f880*/  @!P1 BRA `(.L_x_307) ;  /* 0x0000000000289947 */ /* 0x000fea0003800000 */
[----:B------:R-:W-:Y:S02]  /*f890*/  ULDC UR7, c[0x0][0x634] ;  /* 0x00018d0000077ab9 */ /* 0x000fe40000000800 */
[----:B------:R-:W-:-:S05]  /*f8a0*/  IADD3 R7, P1, R13, UR7, RZ ;  /* 0x000000070d077c10 */ /* 0x000fca000ff3e0ff */
[----:B------:R-:W-:-:S04]  /*f8b0*/  IMAD.X R11, RZ, RZ, R15, P1 ;  /* 0x000000ffff0b7224 */ /* 0x000fc800008e060f */
[----:B------:R-:W-:-:S04]  /*f8c0*/  IMAD.WIDE.U32 R4, R11, UR8, RZ ;  /* 0x000000080b047c25 */ /* 0x000fc8000f8e00ff */
[----:B------:R-:W-:-:S04]  /*f8d0*/  IMAD.WIDE.U32 R4, P1, R7, UR9, R4 ;  /* 0x0000000907047c25 */ /* 0x000fc8000f820004 */
[----:B------:R-:W-:-:S04]  /*f8e0*/  IMAD.WIDE.U32 R6, R7, UR8, RZ ;  /* 0x0000000807067c25 */ /* 0x000fc8000f8e00ff */
[----:B------:R-:W-:Y:S01]  /*f8f0*/  IMAD.X R3, RZ, RZ, RZ, P1 ;  /* 0x000000ffff037224 */ /* 0x000fe200008e06ff */
[----:B------:R-:W-:Y:S01]  /*f900*/  IADD3 RZ, P1, R7, R4, RZ ;  /* 0x0000000407ff7210 */ /* 0x000fe20007f3e0ff */
[----:B------:R-:W-:-:S04]  /*f910*/  IMAD.MOV.U32 R2, RZ, RZ, R5 ;  /* 0x000000ffff027224 */ /* 0x000fc800078e0005 */
[----:B------:R-:W-:-:S08]  /*f920*/  IMAD.WIDE.U32.X R2, R11, UR9, R2, P1 ;  /* 0x000000090b027c25 */ /* 0x000fd000088e0402 */
.L_x_307:
[--C-:B------:R-:W-:Y:S01]  /*f930*/  SHF.R.U64 R11, R2, UR10, R3.reuse ;  /* 0x0000000a020b7c19 */ /* 0x100fe20008001203 */
[----:B------:R-:W-:Y:S01]  /*f940*/  ULDC.64 UR8, c[0x0][0x620] ;  /* 0x0001880000087ab9 */ /* 0x000fe20000000a00 */
[----:B------:R-:W-:Y:S01]  /*f950*/  SHF.R.U32.HI R2, RZ, UR10, R3 ;  /* 0x0000000aff027c19 */ /* 0x000fe20008011603 */
[----:B------:R-:W-:Y:S01]  /*f960*/  IMAD.MOV.U32 R3, RZ, RZ, R15 ;  /* 0x000000ffff037224 */ /* 0x000fe200078e000f */
[----:B------:R-:W-:Y:S01]  /*f970*/  IADD3 R5, P1, RZ, -R11, RZ ;  /* 0x8000000bff057210 */ /* 0x000fe20007f3e0ff */
[----:B------:R-:W-:Y:S01]  /*f980*/  ULDC UR7, c[0x0][0x150] ;  /* 0x0000540000077ab9 */ /* 0x000fe20000000800 */
[----:B0-----:R-:W-:Y:S01]  /*f990*/  I2FP.F32.U32 R6, R12 ;  /* 0x0000000c00067245 */ /* 0x001fe20000201000 */
[----:B------:R-:W0:Y:S01]  /*f9a0*/  LDC R7, c[0x0][0x144] ;  /* 0x00005100ff077b82 */ /* 0x000e220000000800 */
[----:B------:R-:W-:Y:S01]  /*f9b0*/  ULDC.64 UR10, c[0x0][0x640] ;  /* 0x00019000000a7ab9 */ /* 0x000fe20000000a00 */
[----:B------:R-:W-:Y:S01]  /*f9c0*/  IMAD.X R2, RZ, RZ, ~R2, P1 ;  /* 0x000000ffff027224 */ /* 0x000fe200008e0e02 */
[----:B------:R-:W-:Y:S01]  /*f9d0*/  ISETP.NE.U32.AND P1, PT, RZ, UR10, PT ;  /* 0x0000000aff007c0c */ /* 0x000fe2000bf25070 */
[----:B------:R-:W-:Y:S01]  /*f9e0*/  FMUL R6, R6, UR7 ;  /* 0x0000000706067c20 */ /* 0x000fe20008400000 */
[----:B------:R-:W-:Y:S01]  /*f9f0*/  ULDC UR7, c[0x0][0x618] ;  /* 0x0001860000077ab9 */ /* 0x000fe20000000800 */
[----:B------:R-:W-:Y:S01]  /*fa00*/  IMAD R4, R2, UR8, RZ ;  /* 0x0000000802047c24 */ /* 0x000fe2000f8e02ff */
[----:B------:R-:W-:Y:S01]  /*fa10*/  ISETP.NE.AND.EX P1, PT, RZ, UR11, PT, P1 ;  /* 0x0000000bff007c0c */ /* 0x000fe2000bf25310 */
[----:B------:R-:W-:Y:S01]  /*fa20*/  IMAD.MOV.U32 R2, RZ, RZ, R13 ;  /* 0x000000ffff027224 */ /* 0x000fe200078e000d */
[----:B------:R-:W2:Y:S01]  /*fa30*/  LDC R15, c[0x0][0x148] ;  /* 0x00005200ff0f7b82 */ /* 0x000ea20000000800 */
[----:B------:R-:W3:Y:S02]  /*fa40*/  F2I.U32.TRUNC.NTZ R6, R6 ;  /* 0x0000000600067305 */ /* 0x000ee4000020f000 */
[----:B------:R-:W-:Y:S01]  /*fa50*/  IMAD.WIDE.U32 R2, R5, UR8, R2 ;  /* 0x0000000805027c25 */ /* 0x000fe2000f8e0002 */
[----:B------:R-:W-:-:S03]  /*fa60*/  ULDC UR8, c[0x0][0x154] ;  /* 0x0000550000087ab9 */ /* 0x000fc60000000800 */
[----:B------:R-:W-:Y:S01]  /*fa70*/  IMAD R5, R5, UR9, R4 ;  /* 0x0000000905057c24 */ /* 0x000fe2000f8e0204 */
[----:B------:R-:W-:-:S03]  /*fa80*/  ULDC UR9, c[0x0][0x608] ;  /* 0x0001820000097ab9 */ /* 0x000fc60000000800 */
[----:B------:R-:W-:-:S05]  /*fa90*/  IMAD.IADD R3, R3, 0x1, R5 ;  /* 0x0000000103037824 */ /* 0x000fca00078e0205 */
[----:B------:R-:W-:Y:S01]  /*faa0*/  SHF.R.U64 R13, R2, UR7, R3 ;  /* 0x00000007020d7c19 */ /* 0x000fe20008001203 */
[----:B---3--:R-:W-:Y:S01]  /*fab0*/  IMAD.MOV R6, RZ, RZ, -R6 ;  /* 0x000000ffff067224 */ /* 0x008fe200078e0a06 */
[----:B-1----:R-:W-:-:S03]  /*fac0*/  I2FP.F32.U32 R2, R10 ;  /* 0x0000000a00027245 */ /* 0x002fc60000201000 */
[----:B0-----:R-:W-:Y:S02]  /*fad0*/  IMAD R19, R7, R6, R12 ;  /* 0x0000000607137224 */ /* 0x001fe400078e020c */
[----:B------:R-:W-:Y:S01]  /*fae0*/  FMUL R4, R2, UR8 ;  /* 0x0000000802047c20 */ /* 0x000fe20008400000 */
[----:B------:R-:W-:Y:S01]  /*faf0*/  SHF.R.U32.HI R2, RZ, UR7, R3 ;  /* 0x00000007ff027c19 */ /* 0x000fe20008011603 */
[----:B------:R-:W-:Y:S02]  /*fb00*/  ULDC UR7, c[0x0][0x658] ;  /* 0x0001960000077ab9 */ /* 0x000fe40000000800 */
[----:B------:R0:W1:Y:S01]  /*fb10*/  F2I.U32.TRUNC.NTZ R18, R4 ;  /* 0x0000000400127305 */ /* 0x000062000020f000 */
[--C-:B------:R-:W-:Y:S02]  /*fb20*/  SHF.R.U64 R16, R13, UR9, R2.reuse ;  /* 0x000000090d107c19 */ /* 0x100fe40008001202 */
[----:B------:R-:W-:-:S04]  /*fb30*/  SHF.R.U32.HI R3, RZ, UR9, R2 ;  /* 0x00000009ff037c19 */ /* 0x000fc80008011602 */
[--C-:B------:R-:W-:Y:S02]  /*fb40*/  SHF.R.U64 R14, R16, UR7, R3.reuse ;  /* 0x00000007100e7c19 */ /* 0x100fe40008001203 */
[----:B------:R-:W-:-:S03]  /*fb50*/  SHF.R.U32.HI R3, RZ, UR7, R3 ;  /* 0x00000007ff037c19 */ /* 0x000fc60008011603 */
[----:B------:R-:W-:Y:S01]  /*fb60*/  IMAD.MOV.U32 R2, RZ, RZ, R14 ;  /* 0x000000ffff027224 */ /* 0x000fe200078e000e */
[----:B0-2---:R-:W-:Y:S06]  /*fb70*/  @!P1 BRA `(.L_x_308) ;  /* 0x0000000000289947 */ /* 0x005fec0003800000 */
        /* <DEDUP_REMOVED lines=10> */
.L_x_308:
[----:B------:R-:W-:Y:S01]  /*fc20*/  ULDC UR7, c[0x0][0x648] ;  /* 0x0001920000077ab9 */ /* 0x000fe20000000800 */
[----:B-1----:R-:W-:Y:S01]  /*fc30*/  IMAD.MOV R18, RZ, RZ, -R18 ;  /* 0x000000ffff127224 */ /* 0x002fe200078e0a12 */
[----:B------:R-:W-:Y:S01]  /*fc40*/  SHF.R.U64 R3, R2, UR7, R3 ;  /* 0x0000000702037c19 */ /* 0x000fe20008001203 */
[----:B------:R-:W-:Y:S01]  /*fc50*/  ULDC UR7, c[0x0][0x638] ;  /* 0x00018e0000077ab9 */ /* 0x000fe20000000800 */
[----:B------:R-:W-:Y:S01]  /*fc60*/  LOP3.LUT R2, R16, UR6, RZ, 0xc0, !PT ;  /* 0x0000000610027c12 */ /* 0x000fe2000f8ec0ff */
[----:B------:R-:W-:Y:S01]  /*fc70*/  @P4 IMAD R19, R15, R18, R10 ;  /* 0x000000120f134224 */ /* 0x000fe200078e020a */
[----:B------:R-:W-:Y:S01]  /*fc80*/  LOP3.LUT R13, R13, UR4, RZ, 0xc0, !PT ;  /* 0x000000040d0d7c12 */ /* 0x000fe2000f8ec0ff */
[----:B------:R-:W-:Y:S01]  /*fc90*/  IMAD.MOV R5, RZ, RZ, -R3 ;  /* 0x000000ffff057224 */ /* 0x000fe200078e0a03 */
[----:B------:R-:W-:Y:S01]  /*fca0*/  ULDC UR8, c[0x0][0x610] ;  /* 0x0001840000087ab9 */ /* 0x000fe20000000800 */
[----:B------:R-:W-:Y:S02]  /*fcb0*/  IMAD R2, R3, UR5, R2 ;  /* 0x0000000503027c24 */ /* 0x000fe4000f8e0202 */
[----:B------:R-:W-:Y:S01]  /*fcc0*/  IMAD R14, R5, UR7, R14 ;  /* 0x00000007050e7c24 */ /* 0x000fe2000f8e020e */
[----:B------:R-:W-:Y:S01]  /*fcd0*/  ULDC UR7, c[0x0][0x600] ;  /* 0x0001800000077ab9 */ /* 0x000fe20000000800 */
[----:B------:R-:W-:-:S02]  /*fce0*/  IMAD R5, R2, UR8, R19 ;  /* 0x0000000802057c24 */ /* 0x000fc4000f8e0213 */
[----:B------:R-:W-:Y:S02]  /*fcf0*/  IMAD R14, R14, UR7, R13 ;  /* 0x000000070e0e7c24 */ /* 0x000fe4000f8e020d */
[----:B------:R-:W-:-:S03]  /*fd00*/  IMAD.MOV.U32 R2, RZ, RZ, 0x1 ;  /* 0x00000001ff027424 */ /* 0x000fc600078e00ff */
[----:B------:R-:W-:Y:S02]  /*fd10*/  SEL R6, R14, R5, !P4 ;  /* 0x000000050e067207 */ /* 0x000fe40006000000 */
[----:B------:R-:W-:-:S07]  /*fd20*/  SEL R5, R5, R14, !P4 ;  /* 0x0000000e05057207 */ /* 0x000fce0006000000 */
.L_x_306:
[----:B------:R-:W-:Y:S05]  /*fd30*/  BSYNC B1 ;  /* 0x0000000000017941 */ /* 0x000fea0003800000 */
.L_x_305:
[----:B------:R-:W-:-:S13]  /*fd40*/  LOP3.LUT P1, RZ, R2, 0xff, RZ, 0xc0, !PT ;  /* 0x000000ff02ff7812 */ /* 0x000fda000782c0ff */
[----:B------:R-:W-:Y:S05]  /*fd50*/  @P1 BRA `(.L_x_309) ;  /* 0xfffffff400301947 */ /* 0x000fea000383ffff */
[----:B------:R-:W-:Y:S05]  /*fd60*/  BSYNC B0 ;  /* 0x0000000000007941 */ /* 0x000fea0003800000 */
.L_x_297:
[----:B------:R-:W-:-:S03]  /*fd70*/  UMOV UR7, 0xffffffff ;  /* 0xffffffff00077882 */ /* 0x000fc60000000000 */
[----:B------:R-:W-:Y:S05]  /*fd80*/  BRA.DIV UR7, `(.L_x_310) ;  /* 0x0000000607047947 */ /* 0x000fea000b800000 */
[----:B------:R-:W-:-:S13]  /*fd90*/  ELECT P0, URZ, PT ;  /* 0x00000000003f782f */ /* 0x000fda0003800000 */
.L_x_323:
[----:B------:R-:W-:Y:S04]  /*fda0*/  BSSY B0, `(.L_x_311) ;  /* 0x0000023000007945 */ /* 0x000fe80003800000 */
[----:B------:R-:W-:Y:S05]  /*fdb0*/  @!P0 BRA `(.L_x_312) ;  /* 0x0000000000848947 */ /* 0x000fea0003800000 */
[----:B------:R-:W-:-:S04]  /*fdc0*/  ULOP3.LUT UR7, UR13, 0x2, URZ, 0xfc, !UPT ;  /* 0x000000020d077892 */ /* 0x000fc8000f8efc3f */
[----:B------:R-:W-:-:S06]  /*fdd0*/  UISETP.NE.AND UP0, UPT, UR7, 0x3, UPT ;  /* 0x000000030700788c */ /* 0x000fcc000bf05270 */
[----:B------:R-:W-:-:S13]  /*fde0*/  PLOP3.LUT P0, PT, PT, PT, UP0, 0x80, 0x0 ;  /* 0x000000000000781c */ /* 0x000fda0003f0f008 */
[----:B------:R-:W-:Y:S05]  /*fdf0*/  @!P0 BRA `(.L_x_313) ;  /* 0x0000000000048947 */ /* 0x000fea0003800000 */
[----:B------:R-:W-:Y:S01]  /*fe00*/  BPT.TRAP 0x1 ;  /* 0x000000040000795c */ /* 0x000fe20000300000 */
.L_x_313:
[----:B------:R-:W0:Y:S01]  /*fe10*/  S2R R3, SR_CgaCtaId ;  /* 0x0000000000037919 */ /* 0x000e220000008800 */
[----:B------:R-:W-:-:S04]  /*fe20*/  MOV R2, 0x400 ;  /* 0x0000040000027802 */ /* 0x000fc80000000f00 */
[----:B0-----:R-:W-:Y:S02]  /*fe30*/  LEA R3, R3, R2, 0x18 ;  /* 0x0000000203037211 */ /* 0x001fe400078ec0ff */
[----:B------:R-:W-:-:S03]  /*fe40*/  SHF.L.U32 R2, R0, 0x1f, RZ ;  /* 0x0000001f00027819 */ /* 0x000fc600000006ff */
[----:B------:R-:W-:-:S04]  /*fe50*/  VIADD R3, R3, 0x18 ;  /* 0x0000001803037836 */ /* 0x000fc80000000000 */
[C---:B------:R-:W-:Y:S02]  /*fe60*/  IMAD R7, R8.reuse, 0x8, R3 ;  /* 0x0000000808077824 */ /* 0x040fe400078e0203 */
[----:B------:R-:W-:Y:S02]  /*fe70*/  VIADD R8, R8, 0x1 ;  /* 0x0000000108087836 */ /* 0x000fe40000000000 */
[----:B------:R-:W0:Y:S03]  /*fe80*/  SYNCS.PHASECHK.TRANS64.TRYWAIT P0, [R7+URZ], R2 ;  /* 0x00000002070075a7 */ /* 0x000e26000800017f */
[----:B------:R-:W-:-:S04]  /*fe90*/  ISETP.NE.AND P1, PT, R8, 0x3, PT ;  /* 0x000000030800780c */ /* 0x000fc80003f25270 */
[----:B------:R-:W-:Y:S02]  /*fea0*/  SEL R5, RZ, 0x1, P1 ;  /* 0x00000001ff057807 */ /* 0x000fe40000800000 */
[----:B------:R-:W-:Y:S02]  /*feb0*/  SEL R8, R8, RZ, P1 ;  /* 0x000000ff08087207 */ /* 0x000fe40000800000 */
[----:B------:R-:W-:-:S03]  /*fec0*/  LOP3.LUT R5, R0, R5, RZ, 0x3c, !PT ;  /* 0x0000000500057212 */ /* 0x000fc600078e3cff */
[----:B------:R-:W-:Y:S01]  /*fed0*/  IMAD R9, R8, 0x8, R3 ;  /* 0x0000000808097824 */ /* 0x000fe200078e0203 */
[----:B------:R-:W-:Y:S01]  /*fee0*/  SHF.L.U32 R4, R5, 0x1f, RZ ;  /* 0x0000001f05047819 */ /* 0x000fe200000006ff */
[----:B0-----:R-:W-:Y:S06]  /*fef0*/  @!P0 BRA `(.L_x_314) ;  /* 0x0000000000cc8947 */ /* 0x001fec0003800000 */
.L_x_324:
[----:B------:R-:W1:Y:S01]  /*ff00*/  SYNCS.PHASECHK.TRANS64.TRYWAIT P0, [R9+URZ], R4 ;  /* 0x00000004090075a7 */ /* 0x000e62000800017f */
[----:B------:R-:W-:-:S05]  /*ff10*/  VIADD R0, R8, 0x1 ;  /* 0x0000000108007836 */ /* 0x000fca0000000000 */
[----:B------:R-:W-:-:S04]  /*ff20*/  ISETP.NE.AND P1, PT, R0, 0x3, PT ;  /* 0x000000030000780c */ /* 0x000fc80003f25270 */
[----:B0-----:R-:W-:Y:S02]  /*ff30*/  SEL R2, RZ, 0x1, P1 ;  /* 0x00000001ff027807 */ /* 0x001fe40000800000 */
[----:B------:R-:W-:Y:S02]  /*ff40*/  SEL R0, R0, RZ, P1 ;  /* 0x000000ff00007207 */ /* 0x000fe40000800000 */
[----:B------:R-:W-:Y:S01]  /*ff50*/  LOP3.LUT R2, R5, R2, RZ, 0x3c, !PT ;  /* 0x0000000205027212 */ /* 0x000fe200078e3cff */
[----:B-1----:R-:W-:Y:S06]  /*ff60*/  @!P0 BRA `(.L_x_315) ;  /* 0x0000000000c48947 */ /* 0x002fec0003800000 */
.L_x_325:
[----:B------:R-:W-:Y:S01]  /*ff70*/  IMAD R3, R0, 0x8, R3 ;  /* 0x0000000800037824 */ /* 0x000fe200078e0203 */
[----:B------:R-:W-:-:S07]  /*ff80*/  SHF.L.U32 R0, R2, 0x1f, RZ ;  /* 0x0000001f02007819 */ /* 0x000fce00000006ff */
.L_x_316:
[----:B-1----:R1:W2:Y:S02]  /*ff90*/  SYNCS.PHASECHK.TRANS64.TRYWAIT P0, [R3+URZ], R0 ;  /* 0x00000000030075a7 */ /* 0x0022a4000800017f */
[----:B--2---:R-:W-:Y:S05]  /*ffa0*/  @!P0 NANOSLEEP.SYNCS 0x989680 ;  /* 0x009896800000895d */ /* 0x004fea0003900000 */
[----:B------:R-:W2:Y:S02]  /*ffb0*/  @!P0 SYNCS.PHASECHK.TRANS64 P0, [R3+URZ], R0 ;  /* 0x00000000030085a7 */ /* 0x000ea4000800007f */
[----:B--2---:R-:W-:Y:S05]  /*ffc0*/  @!P0 BRA `(.L_x_316) ;  /* 0xfffffffc00f08947 */ /* 0x004fea000383ffff */
.L_x_312:
[----:B------:R-:W-:Y:S05]  /*ffd0*/  BSYNC B0 ;  /* 0x0000000000007941 */ /* 0x000fea0003800000 */
.L_x_311:
[----:B------:R-:W-:Y:S05]  /*ffe0*/  EXIT ;  /* 0x000000000000794d */ /* 0x000fea0003800000 */
.L_x_17:
[----:B-1----:R-:W-:-:S04]  /*fff0*/  IMAD.U32 R3, RZ, RZ, UR7 ;  /* 0x00000007ff037e24 */ /* 0x002fc8000f8e00ff */
[----:B------:R1:W3:Y:S03]  /*10000*/  SYNCS.PHASECHK.TRANS64.TRYWAIT P0, [R3+URZ], R0 ;  /* 0x00000000030075a7 */ /* 0x0002e6000800017f */
[----:B---3--:R-:W-:Y:S05]  /*10010*/  @!P0 NANOSLEEP.SYNCS 0x989680 ;  /* 0x009896800000895d */ /* 0x008fea0003900000 */
[----:B------:R-:W3:Y:S02]  /*10020*/  @!P0 SYNCS.PHASECHK.TRANS64 P0, [R3+URZ], R0 ;  /* 0x00000000030085a7 */ /* 0x000ee4000800007f */
[----:B---3--:R-:W-:Y:S05]  /*10030*/  @!P0 BRA `(.L_x_17) ;  /* 0xfffffffc00ec8947 */ /* 0x008fea000383ffff */
[----:B------:R-:W-:Y:S05]  /*10040*/  BRA `(.L_x_16) ;  /* 0xffffff1800c47947 */ /* 0x000fea000383ffff */
.L_x_23:
[----:B-----5:R1:W-:Y:S02]  /*10050*/  STL [R1+0x88], R0 ;  /* 0x0000880001007387 */ /* 0x0203e40000100800 */
[----:B-1----:R-:W-:-:S04]  /*10060*/  IMAD.U32 R0, RZ, RZ, UR9 ;  /* 0x00000009ff007e24 */ /* 0x002fc8000f8e00ff */
[----:B------:R1:W4:Y:S03]  /*10070*/  SYNCS.PHASECHK.TRANS64.TRYWAIT P0, [R0+URZ], R229 ;  /* 0x000000e5000075a7 */ /* 0x000326000800017f */
[----:B----4-:R-:W-:Y:S05]  /*10080*/  @!P0 NANOSLEEP.SYNCS 0x989680 ;  /* 0x009896800000895d */ /* 0x010fea0003900000 */
[----:B------:R1:W4:Y:S02]  /*10090*/  @!P0 SYNCS.PHASECHK.TRANS64 P0, [R0+URZ], R229 ;  /* 0x000000e5000085a7 */ /* 0x000324000800007f */
[----:B-1----:R1:W5:Y:S02]  /*100a0*/  LDL.LU R0, [R1+0x88] ;  /* 0x0000880001007983 */ /* 0x0023640000300800 */
[----:B-1--4-:R-:W-:Y:S05]  /*100b0*/  @!P0 BRA `(.L_x_23) ;  /* 0xfffffffc00e48947 */ /* 0x012fea000383ffff */
[----:B------:R-:W-:Y:S05]  /*100c0*/  BRA `(.L_x_22) ;  /* 0xffffff2c00287947 */ /* 0x000fea000383ffff */
.L_x_298:
[----:B------:R-:W-:Y:S01]  /*100d0*/  BSSY B1, `(.L_x_317) ;  /* 0x0000006000017945 */ /* 0x000fe20003800000 */
[----:B------:R-:W-:-:S07]  /*100e0*/  IMAD.MOV.U32 R2, RZ, RZ, -0x1 ;  /* 0xffffffffff027424 */ /* 0x000fce00078e00ff */
[----:B------:R-:W-:Y:S05]  /*100f0*/  WARPSYNC.COLLECTIVE R2, `(.L_x_318) ;  /* 0x00000000020c7348 */ /* 0x000fea0003c00000 */
[----:B------:R-:W-:Y:S02]  /*10100*/  ELECT P1, UR62, PT ;  /* 0x00000000003e782f */ /* 0x000fe40003820000 */
[----:B------:R-:W-:Y:S01]  /*10110*/  MOV R2, UR62 ;  /* 0x0000003e00027c02 */ /* 0x000fe20008000f00 */
[----:B------:R-:W-:Y:S10]  /*10120*/  ENDCOLLECTIVE ;  /* 0x000000000000791b */ /* 0x000ff40003800000 */
.L_x_318:
[----:B------:R-:W-:Y:S05]  /*10130*/  BSYNC B1 ;  /* 0x0000000000017941 */ /* 0x000fea0003800000 */
.L_x_317:
[----:B------:R-:W-:Y:S05]  /*10140*/  BRA `(.L_x_319) ;  /* 0xfffffff000407947 */ /* 0x000fea000383ffff */
.L_x_301:
[----:B-1----:R1:W2:Y:S02]  /*10150*/  SYNCS.PHASECHK.TRANS64.TRYWAIT P1, [R13+URZ+0x18], R4 ;  /* 0x000018040d0075a7 */ /* 0x0022a4000802017f */
[----:B--2---:R-:W-:Y:S05]  /*10160*/  @!P1 NANOSLEEP.SYNCS 0x989680 ;  /* 0x009896800000995d */ /* 0x004fea0003900000 */
[----:B------:R-:W2:Y:S02]  /*10170*/  @!P1 SYNCS.PHASECHK.TRANS64 P1, [R13+URZ+0x18], R4 ;  /* 0x000018040d0095a7 */ /* 0x000ea4000802007f */
[----:B--2---:R-:W-:Y:S05]  /*10180*/  @!P1 BRA `(.L_x_301) ;  /* 0xfffffffc00f09947 */ /* 0x004fea000383ffff */
[----:B------:R-:W-:Y:S05]  /*10190*/  BRA `(.L_x_320) ;  /* 0xfffffff000747947 */ /* 0x000fea000383ffff */
.L_x_310:
[----:B------:R-:W-:Y:S01]  /*101a0*/  BSSY B0, `(.L_x_321) ;  /* 0x0000006000007945 */ /* 0x000fe20003800000 */
[----:B------:R-:W-:-:S07]  /*101b0*/  IMAD.MOV.U32 R2, RZ, RZ, -0x1 ;  /* 0xffffffffff027424 */ /* 0x000fce00078e00ff */
[----:B------:R-:W-:Y:S05]  /*101c0*/  WARPSYNC.COLLECTIVE R2, `(.L_x_322) ;  /* 0x00000000020c7348 */ /* 0x000fea0003c00000 */
[----:B------:R-:W-:Y:S02]  /*101d0*/  ELECT P1, UR62, PT ;  /* 0x00000000003e782f */ /* 0x000fe40003820000 */
[----:B------:R-:W-:Y:S01]  /*101e0*/  MOV R2, UR62 ;  /* 0x0000003e00027c02 */ /* 0x000fe20008000f00 */
[----:B------:R-:W-:Y:S10]  /*101f0*/  ENDCOLLECTIVE ;  /* 0x000000000000791b */ /* 0x000ff40003800000 */
.L_x_322:
[----:B------:R-:W-:Y:S05]  /*10200*/  BSYNC B0 ;  /* 0x0000000000007941 */ /* 0x000fea0003800000 */
.L_x_321:
[----:B------:R-:W-:Y:S01]  /*10210*/  PLOP3.LUT P0, PT, P1, PT, PT, 0x80, 0x0 ;  /* 0x000000000000781c */ /* 0x000fe20000f0f070 */
[----:B------:R-:W-:-:S12]  /*10220*/  BRA `(.L_x_323) ;  /* 0xfffffff800dc7947 */ /* 0x000fd8000383ffff */
.L_x_314:
[----:B0-----:R0:W1:Y:S02]  /*10230*/  SYNCS.PHASECHK.TRANS64.TRYWAIT P0, [R7+URZ], R2 ;  /* 0x00000002070075a7 */ /* 0x001064000800017f */
[----:B-1----:R-:W-:Y:S05]  /*10240*/  @!P0 NANOSLEEP.SYNCS 0x989680 ;  /* 0x009896800000895d */ /* 0x002fea0003900000 */
[----:B------:R-:W1:Y:S02]  /*10250*/  @!P0 SYNCS.PHASECHK.TRANS64 P0, [R7+URZ], R2 ;  /* 0x00000002070085a7 */ /* 0x000e64000800007f */
[----:B-1----:R-:W-:Y:S05]  /*10260*/  @!P0 BRA `(.L_x_314) ;  /* 0xfffffffc00f08947 */ /* 0x002fea000383ffff */
[----:B------:R-:W-:Y:S05]  /*10270*/  BRA `(.L_x_324) ;  /* 0xfffffffc00207947 */ /* 0x000fea000383ffff */
.L_x_315:
[----:B0-----:R0:W1:Y:S02]  /*10280*/  SYNCS.PHASECHK.TRANS64.TRYWAIT P0, [R9+URZ], R4 ;  /* 0x00000004090075a7 */ /* 0x001064000800017f */
[----:B-1----:R-:W-:Y:S05]  /*10290*/  @!P0 NANOSLEEP.SYNCS 0x989680 ;  /* 0x009896800000895d */ /* 0x002fea0003900000 */
[----:B------:R-:W1:Y:S02]  /*102a0*/  @!P0 SYNCS.PHASECHK.TRANS64 P0, [R9+URZ], R4 ;  /* 0x00000004090085a7 */ /* 0x000e64000800007f */
[----:B-1----:R-:W-:Y:S05]  /*102b0*/  @!P0 BRA `(.L_x_315) ;  /* 0xfffffffc00f08947 */ /* 0x002fea000383ffff */
[----:B------:R-:W-:Y:S05]  /*102c0*/  BRA `(.L_x_325) ;  /* 0xfffffffc00287947 */ /* 0x000fea000383ffff */
.L_x_326:
[----:B------:R-:W-:-:S00]  /*102d0*/  BRA `(.L_x_326) ;  /* 0xfffffffc00fc7947 */ /* 0x000fc0000383ffff */
[----:B------:R-:W-:-:S00]  /*102e0*/  NOP ;  /* 0x0000000000007918 */ /* 0x000fc00000000000 */
        /* <DEDUP_REMOVED lines=9> */
.L_x_327:


//--------------------- .nv.shared._ZN7cutlass13device_kernelINS_4gemm6kernel13GemmUniversalIN4cute5tupleIJiiiiEEENS1_10collective13CollectiveMmaINS1_37MainloopSm90TmaGmmaWarpSpecializedFP8ILi3ENS5_IJNS4_1CILi1EEESB_SB_EEENS1_35KernelTmaWarpSpecializedCooperativeEEENS5_IJNSA_ILi256EEENSA_ILi128EEENSA_ILi32EEEEEENS_12float_e5m2_tENS5_IJlSB_lEEESJ_SK_NS4_8TiledMMAINS4_8MMA_AtomIJNS4_4SM904GMMA31MMA_64x128x32_F32E5M2E5M2_SS_TNILNSO_7ScaleInE1ELSQ_1EEEEEENS4_6LayoutINS5_IJNSA_ILi2EEESB_SB_EEENS5_IJSB_NSA_ILi0EEESW_EEEEENS5_IJNS4_10UnderscoreESZ_SZ_EEEEENS4_13SM90_TMA_LOADENS4_14ComposedLayoutINS4_7SwizzleILi1ELi4ELi3EEENS4_18smem_ptr_flag_bitsILi8EEENST_INS5_IJNSA_ILi8EEESH_EEENS5_IJSH_SB_EEEEEEEvNS4_8identityES12_S1C_vS1D_EENS_8epilogue10collective6detail29Sm90TmaWarpSpecializedAdapterINS1G_15DefaultEpilogueISJ_SK_SK_NS1F_6thread17LinearCombinationISJ_Li1EffLNS1K_9ScaleType4KindE0ELNS_15FloatRoundStyleE2ESJ_EENS1_15EpilogueDefaultEEEEEvvEEEEvNT_6ParamsE --------------------------
	.section	.nv.shared._ZN7cutlass13device_kernelINS_4gemm6kernel13GemmUniversalIN4cute5tupleIJiiiiEEENS1_10collective13CollectiveMmaINS1_37MainloopSm90TmaGmmaWarpSpecializedFP8ILi3ENS5_IJNS4_1CILi1EEESB_SB_EEENS1_35KernelTmaWarpSpecializedCooperativeEEENS5_IJNSA_ILi256EEENSA_ILi128EEENSA_ILi32EEEEEENS_12float_e5m2_tENS5_IJlSB_lEEESJ_SK_NS4_8TiledMMAINS4_8MMA_AtomIJNS4_4SM904GMMA31MMA_64x128x32_F32E5M2E5M2_SS_TNILNSO_7ScaleInE1ELSQ_1EEEEEENS4_6LayoutINS5_IJNSA_ILi2EEESB_SB_EEENS5_IJSB_NSA_ILi0EEESW_EEEEENS5_IJNS4_10UnderscoreESZ_SZ_EEEEENS4_13SM90_TMA_LOADENS4_14ComposedLayoutINS4_7SwizzleILi1ELi4ELi3EEENS4_18smem_ptr_flag_bitsILi8EEENST_INS5_IJNSA_ILi8EEESH_EEENS5_IJSH_SB_EEEEEEEvNS4_8identityES12_S1C_vS1D_EENS_8epilogue10collective6detail29Sm90TmaWarpSpecializedAdapterINS1G_15DefaultEpilogueISJ_SK_SK_NS1F_6thread17LinearCombinationISJ_Li1EffLNS1K_9ScaleType4KindE0ELNS_15FloatRoundStyleE2ESJ_EENS1_15EpilogueDefaultEEEEEvvEEEEvNT_6ParamsE,"aw",@nobits
	.sectionflags	@""
	.align	16
	.zero		1024


//--------------------- .nv.shared.reserved.0     --------------------------
	.section	.nv.shared.reserved.0,"aw",@nobits
	.weak		__nv_reservedSMEM_offset_0_alias
	.size		__nv_reservedSMEM_offset_0_alias, 0, 0
	.other		__nv_reservedSMEM_offset_0_alias,@"STO_CUDA_RESERVED_SHARED STV_DEFAULT"
__nv_reservedSMEM_offset_0_alias:
	.zero		0


//--------------------- .nv.global                --------------------------
	.section	.nv.global,"aw",@nobits
.nv.global:
	.type		_ZN39_INTERNAL_7886b271_4_k_cu_920748bd_45204cute1_E,@object
	.size		_ZN39_INTERNAL_7886b271_4_k_cu_920748bd_45204cute1_E,(_ZN39_INTERNAL_7886b271_4_k_cu_920748bd_45204cuda3std3__45__cpo6cbeginE - _ZN39_INTERNAL_7886b271_4_k_cu_920748bd_45204cute1_E)
_ZN39_INTERNAL_7886b271_4_k_cu_920748bd_45204cute1_E:
	.zero		1
	.type		_ZN39_INTERNAL_7886b271_4_k_cu_920748bd_45204cuda3std3__45__cpo6cbeginE,@object
	.size		_ZN39_INTERNAL_7886b271_4_k_cu_920748bd_45204cuda3std3__45__cpo6cbeginE,(_ZN39_INTERNAL_7886b271_4_k_cu_920748bd_45204cuda3std3__48in_placeE - _ZN39_INTERNAL_7886b271_4_k_cu_920748bd_45204cuda3std3__45__cpo6cbeginE)
_ZN39_INTERNAL_7886b271_4_k_cu_920748bd_45204cuda3std3__45__cpo6cbeginE:
	.zero		1
	.type		_ZN39_INTERNAL_7886b271_4_k_cu_920748bd_45204cuda3std3__48in_placeE,@object
	.size		_ZN39_INTERNAL_7886b271_4_k_cu_920748bd_45204cuda3std3__48in_placeE,(_ZN39_INTERNAL_7886b271_4_k_cu_920748bd_45204cuda3std6ranges3__45__cpo9iter_moveE - _ZN39_INTERNAL_7886b271_4_k_cu_920748bd_45204cuda3std3__48in_placeE)
_ZN39_INTERNAL_7886b271_4_k_cu_920748bd_45204cuda3std3__48in_placeE:
	.zero		1
	.type		_ZN39_INTERNAL_7886b271_4_k_cu_920748bd_45204cuda3std6ranges3__45__cpo9iter_moveE,@object
	.size		_ZN39_INTERNAL_7886b271_4_k_cu_920748bd_45204cuda3std6ranges3__45__cpo9iter_moveE,(_ZN39_INTERNAL_7886b271_4_k_cu_920748bd_45204cuda3std3__45__cpo5beginE - _ZN39_INTERNAL_7886b271_4_k_cu_920748bd_45204cuda3std6ranges3__45__cpo9iter_moveE)
_ZN39_INTERNAL_7886b271_4_k_cu_920748bd_45204cuda3std6ranges3__45__cpo9iter_moveE:
	.zero		1
	.type		_ZN39_INTERNAL_7886b271_4_k_cu_920748bd_45204cuda3std3__45__cpo5beginE,@object
	.size		_ZN39_INTERNAL_7886b271_4_k_cu_920748bd_45204cuda3std3__45__cpo5beginE,(_ZN39_INTERNAL_7886b271_4_k_cu_920748bd_45204cuda3std3__441_GLOBAL__N__7886b271_4_k_cu_920748bd_45206ignoreE - _ZN39_INTERNAL_7886b271_4_k_cu_920748bd_45204cuda3std3__45__cpo5beginE)
_ZN39_INTERNAL_7886b271_4_k_cu_920748bd_45204cuda3std3__45__cpo5beginE:
	.zero		1
	.type		_ZN39_INTERNAL_7886b271_4_k_cu_920748bd_45204cuda3std3__441_GLOBAL__N__7886b271_4_k_cu_920748bd_45206ignoreE,@object
	.size		_ZN39_INTERNAL_7886b271_4_k_cu_920748bd_45204cuda3std3__441_GLOBAL__N__7886b271_4_k_cu_920748bd_45206ignoreE,(_ZN39_INTERNAL_7886b271_4_k_cu_920748bd_45204cute7productE - _ZN39_INTERNAL_7886b271_4_k_cu_920748bd_45204cuda3std3__441_GLOBAL__N__7886b271_4_k_cu_920748bd_45206ignoreE)
_ZN39_INTERNAL_7886b271_4_k_cu_920748bd_45204cuda3std3__441_GLOBAL__N__7886b271_4_k_cu_920748bd_45206ignoreE:
	.zero		1
	.type		_ZN39_INTERNAL_7886b271_4_k_cu_920748bd_45204cute7productE,@object
	.size		_ZN39_INTERNAL_7886b271_4_k_cu_920748bd_45204cute7productE,(_ZN39_INTERNAL_7886b271_4_k_cu_920748bd_45204cuda3std3__45__cpo3endE - _ZN39_INTERNAL_7886b271_4_k_cu_920748bd_45204cute7productE)
_ZN39_INTERNAL_7886b271_4_k_cu_920748bd_45204cute7productE:
	.zero		1
	.type		_ZN39_INTERNAL_7886b271_4_k_cu_920748bd_45204cuda3std3__45__cpo3endE,@object
	.size		_ZN39_INTERNAL_7886b271_4_k_cu_920748bd_45204cuda3std3__45__cpo3endE,(_ZN39_INTERNAL_7886b271_4_k_cu_920748bd_45204cuda3std3__419piecewise_constructE - _ZN39_INTERNAL_7886b271_4_k_cu_920748bd_45204cuda3std3__45__cpo3endE)
_ZN39_INTERNAL_7886b271_4_k_cu_920748bd_45204cuda3std3__45__cpo3endE:
	.zero		1
	.type		_ZN39_INTERNAL_7886b271_4_k_cu_920748bd_45204cuda3std3__419piecewise_constructE,@object
	.size		_ZN39_INTERNAL_7886b271_4_k_cu_920748bd_45204cuda3std3__419piecewise_constructE,(_ZN39_INTERNAL_7886b271_4_k_cu_920748bd_45204cuda3std3__45__cpo4cendE - _ZN39_INTERNAL_7886b271_4_k_cu_920748bd_45204cuda3std3__419piecewise_constructE)
_ZN39_INTERNAL_7886b271_4_k_cu_920748bd_45204cuda3std3__419piecewise_constructE:
	.zero		1
	.type		_ZN39_INTERNAL_7886b271_4_k_cu_920748bd_45204cuda3std3__45__cpo4cendE,@object
	.size		_ZN39_INTERNAL_7886b271_4_k_cu_920748bd_45204cuda3std3__45__cpo4cendE,(_ZN39_INTERNAL_7886b271_4_k_cu_920748bd_45204cuda3std6ranges3__45__cpo4swapE - _ZN39_INTERNAL_7886b271_4_k_cu_920748bd_45204cuda3std3__45__cpo4cendE)
_ZN39_INTERNAL_7886b271_4_k_cu_920748bd_45204cuda3std3__45__cpo4cendE:
	.zero		1
	.type		_ZN39_INTERNAL_7886b271_4_k_cu_920748bd_45204cuda3std6ranges3__45__cpo4swapE,@object
	.size		_ZN39_INTERNAL_7886b271_4_k_cu_920748bd_45204cuda3std6ranges3__45__cpo4swapE,(.L_7 - _ZN39_INTERNAL_7886b271_4_k_cu_920748bd_45204cuda3std6ranges3__45__cpo4swapE)
_ZN39_INTERNAL_7886b271_4_k_cu_920748bd_45204cuda3std6ranges3__45__cpo4swapE:
	.zero		1
.L_7:


//--------------------- .nv.constant0._ZN7cutlass13device_kernelINS_4gemm6kernel13GemmUniversalIN4cute5tupleIJiiiiEEENS1_10collective13CollectiveMmaINS1_37MainloopSm90TmaGmmaWarpSpecializedFP8ILi3ENS5_IJNS4_1CILi1EEESB_SB_EEENS1_35KernelTmaWarpSpecializedCooperativeEEENS5_IJNSA_ILi256EEENSA_ILi128EEENSA_ILi32EEEEEENS_12float_e5m2_tENS5_IJlSB_lEEESJ_SK_NS4_8TiledMMAINS4_8MMA_AtomIJNS4_4SM904GMMA31MMA_64x128x32_F32E5M2E5M2_SS_TNILNSO_7ScaleInE1ELSQ_1EEEEEENS4_6LayoutINS5_IJNSA_ILi2EEESB_SB_EEENS5_IJSB_NSA_ILi0EEESW_EEEEENS5_IJNS4_10UnderscoreESZ_SZ_EEEEENS4_13SM90_TMA_LOADENS4_14ComposedLayoutINS4_7SwizzleILi1ELi4ELi3EEENS4_18smem_ptr_flag_bitsILi8EEENST_INS5_IJNSA_ILi8EEESH_EEENS5_IJSH_SB_EEEEEEEvNS4_8identityES12_S1C_vS1D_EENS_8epilogue10collective6detail29Sm90TmaWarpSpecializedAdapterINS1G_15DefaultEpilogueISJ_SK_SK_NS1F_6thread17LinearCombinationISJ_Li1EffLNS1K_9ScaleType4KindE0ELNS_15FloatRoundStyleE2ESJ_EENS1_15EpilogueDefaultEEEEEvvEEEEvNT_6ParamsE --------------------------
	.section	.nv.constant0._ZN7cutlass13device_kernelINS_4gemm6kernel13GemmUniversalIN4cute5tupleIJiiiiEEENS1_10collective13CollectiveMmaINS1_37MainloopSm90TmaGmmaWarpSpecializedFP8ILi3ENS5_IJNS4_1CILi1EEESB_SB_EEENS1_35KernelTmaWarpSpecializedCooperativeEEENS5_IJNSA_ILi256EEENSA_ILi128EEENSA_ILi32EEEEEENS_12float_e5m2_tENS5_IJlSB_lEEESJ_SK_NS4_8TiledMMAINS4_8MMA_AtomIJNS4_4SM904GMMA31MMA_64x128x32_F32E5M2E5M2_SS_TNILNSO_7ScaleInE1ELSQ_1EEEEEENS4_6LayoutINS5_IJNSA_ILi2EEESB_SB_EEENS5_IJSB_NSA_ILi0EEESW_EEEEENS5_IJNS4_10UnderscoreESZ_SZ_EEEEENS4_13SM90_TMA_LOADENS4_14ComposedLayoutINS4_7SwizzleILi1ELi4ELi3EEENS4_18smem_ptr_flag_bitsILi8EEENST_INS5_IJNSA_ILi8EEESH_EEENS5_IJSH_SB_EEEEEEEvNS4_8identityES12_S1C_vS1D_EENS_8epilogue10collective6detail29Sm90TmaWarpSpecializedAdapterINS1G_15DefaultEpilogueISJ_SK_SK_NS1F_6thread17LinearCombinationISJ_Li1EffLNS1K_9ScaleType4KindE0ELNS_15FloatRoundStyleE2ESJ_EENS1_15EpilogueDefaultEEEEEvvEEEEvNT_6ParamsE,"a",@progbits
	.sectionflags	@""
	.align	4
.nv.constant0._ZN7cutlass13device_kernelINS_4gemm6kernel13GemmUniversalIN4cute5tupleIJiiiiEEENS1_10collective13CollectiveMmaINS1_37MainloopSm90TmaGmmaWarpSpecializedFP8ILi3ENS5_IJNS4_1CILi1EEESB_SB_EEENS1_35KernelTmaWarpSpecializedCooperativeEEENS5_IJNSA_ILi256EEENSA_ILi128EEENSA_ILi32EEEEEENS_12float_e5m2_tENS5_IJlSB_lEEESJ_SK_NS4_8TiledMMAINS4_8MMA_AtomIJNS4_4SM904GMMA31MMA_64x128x32_F32E5M2E5M2_SS_TNILNSO_7ScaleInE1ELSQ_1EEEEEENS4_6LayoutINS5_IJNSA_ILi2EEESB_SB_EEENS5_IJSB_NSA_ILi0EEESW_EEEEENS5_IJNS4_10UnderscoreESZ_SZ_EEEEENS4_13SM90_TMA_LOADENS4_14ComposedLayoutINS4_7SwizzleILi1ELi4ELi3EEENS4_18smem_ptr_flag_bitsILi8EEENST_INS5_IJNSA_ILi8EEESH_EEENS5_IJSH_SB_EEEEEEEvNS4_8identityES12_S1C_vS1D_EENS_8epilogue10collective6detail29Sm90TmaWarpSpecializedAdapterINS1G_15DefaultEpilogueISJ_SK_SK_NS1F_6thread17LinearCombinationISJ_Li1EffLNS1K_9ScaleType4KindE0ELNS_15FloatRoundStyleE2ESJ_EENS1_15EpilogueDefaultEEEEEvvEEEEvNT_6ParamsE:
	.zero		1664


//--------------------- SYMBOLS --------------------------

	.type		.nv.reservedSmem.offset0,@object
	.size		.nv.reservedSmem.offset0,0x4
